	.target	sm_100a

	.elftype	@"ET_EXEC"


//--------------------- .note.nv.tkinfo           --------------------------
	.section	.note.nv.tkinfo,"",@"SHT_NOTE"
	.sectionflags	@"SHF_NOTE_NV_TKINFO"
	.tkinfo
        /*0018*/ 	.word	0x00000002
        /*0030*/ 	.string	""
        /*0030*/ 	.string	"ptxas"
        /*0030*/ 	.string	"Cuda compilation tools, release 13.0, V13.0.88"
        /*0030*/ 	.string	"Build cuda_13.0.r13.0/compiler.36424714_0"
        /*0030*/ 	.string	"-arch sm_100a -m 64 "



//--------------------- .note.nv.cuinfo           --------------------------
	.section	.note.nv.cuinfo,"",@"SHT_NOTE"
	.sectionflags	@"SHF_NOTE_NV_CUINFO"
        /*0018*/ 	.short	0x0002
        /*001a*/ 	.short	0x0064
        /*001c*/ 	.short	0x0082
	.zero		2


//--------------------- .nv.info                  --------------------------
	.section	.nv.info,"",@"SHT_CUDA_INFO"
	.align	4


	//----- nvinfo : EIATTR_REGCOUNT
	.align		4
        /*0000*/ 	.byte	0x04, 0x2f
        /*0002*/ 	.short	(.L_19 - .L_18)
	.align		4
.L_18:
        /*0004*/ 	.word	index@(_ZN7cutlass13device_kernelINS_4gemm6kernel13GemmUniversalIN4cute5tupleIJiiiiEEENS1_10collective13CollectiveMmaINS1_35MainloopSm100TmaUmmaWarpSpecializedILi36ELi2ELi4ENS5_IJNS4_1CILi2EEENSA_ILi1EEESC_EEEEENS5_IJNSA_ILi128EEENSA_ILi64EEESG_EEENS_12float_e4m3_tENS5_IJlSC_lEEESI_SJ_NS4_8TiledMMAINS4_8MMA_AtomIJNS4_10MMA_TraitsINS4_25SM100_MMA_F8F6F4_2x1SM_SSEJSI_SI_fSF_SG_NS4_17integral_constantINS4_4UMMA5MajorELSQ_0EEESR_NSO_INSP_7ScaleInELSS_0EEEST_EEEEEENS4_6LayoutINS5_IJSC_SC_SC_EEENS5_IJNSA_ILi0EEESY_SY_EEEEENS5_IJNS4_10UnderscoreES11_S11_EEEEENS4_18SM100_TMA_2SM_LOADENS4_14ComposedLayoutINS4_7SwizzleILi2ELi4ELi3EEENS4_18smem_ptr_flag_bitsILi8EEENSW_INS5_IJNSA_ILi8EEESG_EEENS5_IJSG_SC_EEEEEEEvNS4_8identityES14_S1E_vS1F_EENS_8epilogue10collective18CollectiveEpilogueINS1H_23Sm100TmaWarpSpecializedILi1ELi1ELi32ELb0ELb0EEEJNS5_IJSG_SG_SG_EEENS5_IJNSW_ISG_SC_EES1N_EEESI_SJ_SI_SJ_NS1H_6fusion15FusionCallbacksIS1L_NS1P_17LinearCombinationISI_fSI_fLNS_15FloatRoundStyleE2EEES1M_S1O_JEEENS4_5SM1004TMEM4LOAD26SM100_TMEM_LOAD_32dp32b32xENS4_13SM90_TMA_LOADES1E_NS4_39AutoVectorizingCopyWithAssumedAlignmentILi128EEENS4_14SM90_TMA_STOREES1E_S21_S21_EEEvvEEEEvNT_6ParamsE)
        /*0008*/ 	.word	0x0000007b


	//----- nvinfo : EIATTR_FRAME_SIZE
	.align		4
.L_19:
        /*000c*/ 	.byte	0x04, 0x11
        /*000e*/ 	.short	(.L_21 - .L_20)
	.align		4
.L_20:
        /*0010*/ 	.word	index@($__internal_2_$__cuda_sm10x_tcgen05_guardrail_trap_unallocated_columns_being_dealloced)
        /*0014*/ 	.word	0x00000000


	//----- nvinfo : EIATTR_FRAME_SIZE
	.align		4
.L_21:
        /*0018*/ 	.byte	0x04, 0x11
        /*001a*/ 	.short	(.L_23 - .L_22)
	.align		4
.L_22:
        /*001c*/ 	.word	index@($__internal_1_$__cuda_sm10x_tcgen05_guardrail_trap_phase_invalid_during_alloc)
        /*0020*/ 	.word	0x00000000


	//----- nvinfo : EIATTR_FRAME_SIZE
	.align		4
.L_23:
        /*0024*/ 	.byte	0x04, 0x11
        /*0026*/ 	.short	(.L_25 - .L_24)
	.align		4
.L_24:
        /*0028*/ 	.word	index@($__internal_0_$__cuda_sm10x_tcgen05_guardrail_trap_col_being_dealloced_not_returned_by_alloc)
        /*002c*/ 	.word	0x00000000


	//----- nvinfo : EIATTR_FRAME_SIZE
	.align		4
.L_25:
        /*0030*/ 	.byte	0x04, 0x11
        /*0032*/ 	.short	(.L_27 - .L_26)
	.align		4
.L_26:
        /*0034*/ 	.word	index@(_ZN7cutlass13device_kernelINS_4gemm6kernel13GemmUniversalIN4cute5tupleIJiiiiEEENS1_10collective13CollectiveMmaINS1_35MainloopSm100TmaUmmaWarpSpecializedILi36ELi2ELi4ENS5_IJNS4_1CILi2EEENSA_ILi1EEESC_EEEEENS5_IJNSA_ILi128EEENSA_ILi64EEESG_EEENS_12float_e4m3_tENS5_IJlSC_lEEESI_SJ_NS4_8TiledMMAINS4_8MMA_AtomIJNS4_10MMA_TraitsINS4_25SM100_MMA_F8F6F4_2x1SM_SSEJSI_SI_fSF_SG_NS4_17integral_constantINS4_4UMMA5MajorELSQ_0EEESR_NSO_INSP_7ScaleInELSS_0EEEST_EEEEEENS4_6LayoutINS5_IJSC_SC_SC_EEENS5_IJNSA_ILi0EEESY_SY_EEEEENS5_IJNS4_10UnderscoreES11_S11_EEEEENS4_18SM100_TMA_2SM_LOADENS4_14ComposedLayoutINS4_7SwizzleILi2ELi4ELi3EEENS4_18smem_ptr_flag_bitsILi8EEENSW_INS5_IJNSA_ILi8EEESG_EEENS5_IJSG_SC_EEEEEEEvNS4_8identityES14_S1E_vS1F_EENS_8epilogue10collective18CollectiveEpilogueINS1H_23Sm100TmaWarpSpecializedILi1ELi1ELi32ELb0ELb0EEEJNS5_IJSG_SG_SG_EEENS5_IJNSW_ISG_SC_EES1N_EEESI_SJ_SI_SJ_NS1H_6fusion15FusionCallbacksIS1L_NS1P_17LinearCombinationISI_fSI_fLNS_15FloatRoundStyleE2EEES1M_S1O_JEEENS4_5SM1004TMEM4LOAD26SM100_TMEM_LOAD_32dp32b32xENS4_13SM90_TMA_LOADES1E_NS4_39AutoVectorizingCopyWithAssumedAlignmentILi128EEENS4_14SM90_TMA_STOREES1E_S21_S21_EEEvvEEEEvNT_6ParamsE)
        /*0038*/ 	.word	0x00000000


	//----- nvinfo : EIATTR_MIN_STACK_SIZE
	.align		4
.L_27:
        /*003c*/ 	.byte	0x04, 0x12
        /*003e*/ 	.short	(.L_29 - .L_28)
	.align		4
.L_28:
        /*0040*/ 	.word	index@(_ZN7cutlass13device_kernelINS_4gemm6kernel13GemmUniversalIN4cute5tupleIJiiiiEEENS1_10collective13CollectiveMmaINS1_35MainloopSm100TmaUmmaWarpSpecializedILi36ELi2ELi4ENS5_IJNS4_1CILi2EEENSA_ILi1EEESC_EEEEENS5_IJNSA_ILi128EEENSA_ILi64EEESG_EEENS_12float_e4m3_tENS5_IJlSC_lEEESI_SJ_NS4_8TiledMMAINS4_8MMA_AtomIJNS4_10MMA_TraitsINS4_25SM100_MMA_F8F6F4_2x1SM_SSEJSI_SI_fSF_SG_NS4_17integral_constantINS4_4UMMA5MajorELSQ_0EEESR_NSO_INSP_7ScaleInELSS_0EEEST_EEEEEENS4_6LayoutINS5_IJSC_SC_SC_EEENS5_IJNSA_ILi0EEESY_SY_EEEEENS5_IJNS4_10UnderscoreES11_S11_EEEEENS4_18SM100_TMA_2SM_LOADENS4_14ComposedLayoutINS4_7SwizzleILi2ELi4ELi3EEENS4_18smem_ptr_flag_bitsILi8EEENSW_INS5_IJNSA_ILi8EEESG_EEENS5_IJSG_SC_EEEEEEEvNS4_8identityES14_S1E_vS1F_EENS_8epilogue10collective18CollectiveEpilogueINS1H_23Sm100TmaWarpSpecializedILi1ELi1ELi32ELb0ELb0EEEJNS5_IJSG_SG_SG_EEENS5_IJNSW_ISG_SC_EES1N_EEESI_SJ_SI_SJ_NS1H_6fusion15FusionCallbacksIS1L_NS1P_17LinearCombinationISI_fSI_fLNS_15FloatRoundStyleE2EEES1M_S1O_JEEENS4_5SM1004TMEM4LOAD26SM100_TMEM_LOAD_32dp32b32xENS4_13SM90_TMA_LOADES1E_NS4_39AutoVectorizingCopyWithAssumedAlignmentILi128EEENS4_14SM90_TMA_STOREES1E_S21_S21_EEEvvEEEEvNT_6ParamsE)
        /*0044*/ 	.word	0x00000000
.L_29:


//--------------------- .nv.compat                --------------------------
	.section	.nv.compat,"",@"SHT_CUDA_COMPAT_INFO"
	.align	4
        /*0000*/ 	.byte	0x02, 0x09, 0x01, 0x00, 0x02, 0x02, 0x02, 0x00, 0x02, 0x05, 0x05, 0x00, 0x03, 0x07, 0x01, 0x01
        /*0010*/ 	.byte	0x02, 0x03, 0x01, 0x00, 0x02, 0x06, 0x01, 0x00, 0x04, 0x0b, 0x08, 0x00, 0x09, 0x00, 0x00, 0x00
        /*0020*/ 	.byte	0x00, 0x00, 0x00, 0x00


//--------------------- .nv.info._ZN7cutlass13device_kernelINS_4gemm6kernel13GemmUniversalIN4cute5tupleIJiiiiEEENS1_10collective13CollectiveMmaINS1_35MainloopSm100TmaUmmaWarpSpecializedILi36ELi2ELi4ENS5_IJNS4_1CILi2EEENSA_ILi1EEESC_EEEEENS5_IJNSA_ILi128EEENSA_ILi64EEESG_EEENS_12float_e4m3_tENS5_IJlSC_lEEESI_SJ_NS4_8TiledMMAINS4_8MMA_AtomIJNS4_10MMA_TraitsINS4_25SM100_MMA_F8F6F4_2x1SM_SSEJSI_SI_fSF_SG_NS4_17integral_constantINS4_4UMMA5MajorELSQ_0EEESR_NSO_INSP_7ScaleInELSS_0EEEST_EEEEEENS4_6LayoutINS5_IJSC_SC_SC_EEENS5_IJNSA_ILi0EEESY_SY_EEEEENS5_IJNS4_10UnderscoreES11_S11_EEEEENS4_18SM100_TMA_2SM_LOADENS4_14ComposedLayoutINS4_7SwizzleILi2ELi4ELi3EEENS4_18smem_ptr_flag_bitsILi8EEENSW_INS5_IJNSA_ILi8EEESG_EEENS5_IJSG_SC_EEEEEEEvNS4_8identityES14_S1E_vS1F_EENS_8epilogue10collective18CollectiveEpilogueINS1H_23Sm100TmaWarpSpecializedILi1ELi1ELi32ELb0ELb0EEEJNS5_IJSG_SG_SG_EEENS5_IJNSW_ISG_SC_EES1N_EEESI_SJ_SI_SJ_NS1H_6fusion15FusionCallbacksIS1L_NS1P_17LinearCombinationISI_fSI_fLNS_15FloatRoundStyleE2EEES1M_S1O_JEEENS4_5SM1004TMEM4LOAD26SM100_TMEM_LOAD_32dp32b32xENS4_13SM90_TMA_LOADES1E_NS4_39AutoVectorizingCopyWithAssumedAlignmentILi128EEENS4_14SM90_TMA_STOREES1E_S21_S21_EEEvvEEEEvNT_6ParamsE --------------------------
	.section	.nv.info._ZN7cutlass13device_kernelINS_4gemm6kernel13GemmUniversalIN4cute5tupleIJiiiiEEENS1_10collective13CollectiveMmaINS1_35MainloopSm100TmaUmmaWarpSpecializedILi36ELi2ELi4ENS5_IJNS4_1CILi2EEENSA_ILi1EEESC_EEEEENS5_IJNSA_ILi128EEENSA_ILi64EEESG_EEENS_12float_e4m3_tENS5_IJlSC_lEEESI_SJ_NS4_8TiledMMAINS4_8MMA_AtomIJNS4_10MMA_TraitsINS4_25SM100_MMA_F8F6F4_2x1SM_SSEJSI_SI_fSF_SG_NS4_17integral_constantINS4_4UMMA5MajorELSQ_0EEESR_NSO_INSP_7ScaleInELSS_0EEEST_EEEEEENS4_6LayoutINS5_IJSC_SC_SC_EEENS5_IJNSA_ILi0EEESY_SY_EEEEENS5_IJNS4_10UnderscoreES11_S11_EEEEENS4_18SM100_TMA_2SM_LOADENS4_14ComposedLayoutINS4_7SwizzleILi2ELi4ELi3EEENS4_18smem_ptr_flag_bitsILi8EEENSW_INS5_IJNSA_ILi8EEESG_EEENS5_IJSG_SC_EEEEEEEvNS4_8identityES14_S1E_vS1F_EENS_8epilogue10collective18CollectiveEpilogueINS1H_23Sm100TmaWarpSpecializedILi1ELi1ELi32ELb0ELb0EEEJNS5_IJSG_SG_SG_EEENS5_IJNSW_ISG_SC_EES1N_EEESI_SJ_SI_SJ_NS1H_6fusion15FusionCallbacksIS1L_NS1P_17LinearCombinationISI_fSI_fLNS_15FloatRoundStyleE2EEES1M_S1O_JEEENS4_5SM1004TMEM4LOAD26SM100_TMEM_LOAD_32dp32b32xENS4_13SM90_TMA_LOADES1E_NS4_39AutoVectorizingCopyWithAssumedAlignmentILi128EEENS4_14SM90_TMA_STOREES1E_S21_S21_EEEvvEEEEvNT_6ParamsE,"",@"SHT_CUDA_INFO"
	.sectionflags	@""
	.align	4


	//----- nvinfo : EIATTR_CUDA_API_VERSION
	.align		4
        /*0000*/ 	.byte	0x04, 0x37
        /*0002*/ 	.short	(.L_31 - .L_30)
.L_30:
        /*0004*/ 	.word	0x00000082


	//----- nvinfo : EIATTR_KPARAM_INFO
	.align		4
.L_31:
        /*0008*/ 	.byte	0x04, 0x17
        /*000a*/ 	.short	(.L_33 - .L_32)
.L_32:
        /*000c*/ 	.word	0x00000000
        /*0010*/ 	.short	0x0000
        /*0012*/ 	.short	0x0000
        /*0014*/ 	.byte	0x00, 0xf0, 0x01, 0x20


	//----- nvinfo : EIATTR_AT_ENTRY_FRAGMENTS
	.align		4
.L_33:
        /*0018*/ 	.byte	0x04, 0x4f
        /*001a*/ 	.short	(.L_35 - .L_34)


	//   ....[0]....
.L_34:
        /*001c*/ 	.word	0x00000007


	//----- nvinfo : EIATTR_RESERVED_SMEM_USED
	.align		4
.L_35:
        /*0020*/ 	.byte	0x01, 0x41
	.zero		2


	//----- nvinfo : EIATTR_SPARSE_MMA_MASK
	.align		4
        /*0024*/ 	.byte	0x03, 0x50
        /*0026*/ 	.short	0x0000


	//----- nvinfo : EIATTR_TCGEN05_2CTA_USED
	.align		4
        /*0028*/ 	.byte	0x01, 0x52
	.zero		2


	//----- nvinfo : EIATTR_MAXREG_COUNT
	.align		4
        /*002c*/ 	.byte	0x03, 0x1b
        /*002e*/ 	.short	0x00ff


	//----- nvinfo : EIATTR_NUM_BARRIERS
	.align		4
        /*0030*/ 	.byte	0x02, 0x4c
        /*0032*/ 	.byte	0x07
	.zero		1


	//----- nvinfo : EIATTR_EXTERNS
	.align		4
        /*0034*/ 	.byte	0x04, 0x0f
        /*0036*/ 	.short	(.L_37 - .L_36)


	//   ....[0]....
	.align		4
.L_36:
        /*0038*/ 	.word	index@(__assertfail)


	//----- nvinfo : EIATTR_MERCURY_ISA_VERSION
	.align		4
.L_37:
        /*003c*/ 	.byte	0x03, 0x5f
        /*003e*/ 	.short	0x0101


	//----- nvinfo : EIATTR_INT_WARP_WIDE_INSTR_OFFSETS
	.align		4
        /*0040*/ 	.byte	0x04, 0x31
        /*0042*/ 	.short	(.L_39 - .L_38)


	//   ....[0]....
.L_38:
        /*0044*/ 	.word	0x000010e0


	//   ....[1]....
        /*0048*/ 	.word	0x00001180


	//   ....[2]....
        /*004c*/ 	.word	0x000024e0


	//   ....[3]....
        /*0050*/ 	.word	0x000054e0


	//   ....[4]....
        /*0054*/ 	.word	0x00005500


	//   ....[5]....
        /*0058*/ 	.word	0x00005530


	//   ....[6]....
        /*005c*/ 	.word	0x00005f40


	//   ....[7]....
        /*0060*/ 	.word	0x00006060


	//----- nvinfo : EIATTR_COOP_GROUP_MASK_REGIDS
	.align		4
.L_39:
        /*0064*/ 	.byte	0x04, 0x29
        /*0066*/ 	.short	(.L_41 - .L_40)


	//   ....[0]....
.L_40:
        /*0068*/ 	.word	0xffffffff


	//   ....[1]....
        /*006c*/ 	.word	0xffffffff


	//   ....[2]....
        /*0070*/ 	.word	0xffffffff


	//   ....[3]....
        /*0074*/ 	.word	0xffffffff


	//   ....[4]....
        /*0078*/ 	.word	0xffffffff


	//   ....[5]....
        /*007c*/ 	.word	0xffffffff


	//   ....[6]....
        /*0080*/ 	.word	0xffffffff


	//   ....[7]....
        /*0084*/ 	.word	0xffffffff


	//   ....[8]....
        /*0088*/ 	.word	0xffffffff


	//   ....[9]....
        /*008c*/ 	.word	0xffffffff


	//   ....[10]....
        /*0090*/ 	.word	0xffffffff


	//   ....[11]....
        /*0094*/ 	.word	0xffffffff


	//   ....[12]....
        /*0098*/ 	.word	0xffffffff


	//   ....[13]....
        /*009c*/ 	.word	0xffffffff


	//----- nvinfo : EIATTR_COOP_GROUP_INSTR_OFFSETS
	.align		4
.L_41:
        /*00a0*/ 	.byte	0x04, 0x28
        /*00a2*/ 	.short	(.L_43 - .L_42)


	//   ....[0]....
.L_42:
        /*00a4*/ 	.word	0x000000c0


	//   ....[1]....
        /*00a8*/ 	.word	0x00000500


	//   ....[2]....
        /*00ac*/ 	.word	0x00000ab0


	//   ....[3]....
        /*00b0*/ 	.word	0x00000be0


	//   ....[4]....
        /*00b4*/ 	.word	0x00000cd0


	//   ....[5]....
        /*00b8*/ 	.word	0x00000e30


	//   ....[6]....
        /*00bc*/ 	.word	0x00000fc0


	//   ....[7]....
        /*00c0*/ 	.word	0x00001200


	//   ....[8]....
        /*00c4*/ 	.word	0x000023c0


	//   ....[9]....
        /*00c8*/ 	.word	0x000043a0


	//   ....[10]....
        /*00cc*/ 	.word	0x00004870


	//   ....[11]....
        /*00d0*/ 	.word	0x000048a0


	//   ....[12]....
        /*00d4*/ 	.word	0x000053e0


	//   ....[13]....
        /*00d8*/ 	.word	0x000055f0


	//----- nvinfo : EIATTR_VRC_CTA_INIT_COUNT
	.align		4
.L_43:
        /*00dc*/ 	.byte	0x02, 0x4a
        /*00de*/ 	.byte	0x80
	.zero		1


	//----- nvinfo : EIATTR_SYSCALL_OFFSETS
	.align		4
        /*00e0*/ 	.byte	0x04, 0x46
        /*00e2*/ 	.short	(.L_45 - .L_44)


	//   ....[0]....
.L_44:
        /*00e4*/ 	.word	0x00006a60


	//   ....[1]....
        /*00e8*/ 	.word	0x00006ba0


	//   ....[2]....
        /*00ec*/ 	.word	0x000072b0


	//----- nvinfo : EIATTR_MBARRIER_INSTR_OFFSETS
	.align		4
.L_45:
        /*00f0*/ 	.byte	0x04, 0x39
        /*00f2*/ 	.short	(.L_47 - .L_46)


	//   ....[0]....
.L_46:
        /*00f4*/ 	.word	0x00000610
        /*00f8*/ 	.word	0x000000ff
        /*00fc*/ 	.word	0x00000000
        /*0100*/ 	.short	0x0100
        /*0102*/ 	.byte	0x08
	.zero		1


	//   ....[1]....
        /*0104*/ 	.word	0x00000620
        /*0108*/ 	.word	0x000000ff
        /*010c*/ 	.word	0x00000120
        /*0110*/ 	.short	0x0100
        /*0112*/ 	.byte	0x08
	.zero		1


	//   ....[2]....
        /*0114*/ 	.word	0x00000630
        /*0118*/ 	.word	0x000000ff
        /*011c*/ 	.word	0x00000008
        /*0120*/ 	.short	0x0100
        /*0122*/ 	.byte	0x08
	.zero		1


	//   ....[3]....
        /*0124*/ 	.word	0x00000640
        /*0128*/ 	.word	0x000000ff
        /*012c*/ 	.word	0x00000128
        /*0130*/ 	.short	0x0100
        /*0132*/ 	.byte	0x08
	.zero		1


	//   ....[4]....
        /*0134*/ 	.word	0x00000650
        /*0138*/ 	.word	0x000000ff
        /*013c*/ 	.word	0x00000010
        /*0140*/ 	.short	0x0100
        /*0142*/ 	.byte	0x08
	.zero		1


	//   ....[5]....
        /*0144*/ 	.word	0x00000660
        /*0148*/ 	.word	0x000000ff
        /*014c*/ 	.word	0x00000130
        /*0150*/ 	.short	0x0100
        /*0152*/ 	.byte	0x08
	.zero		1


	//   ....[6]....
        /*0154*/ 	.word	0x00000670
        /*0158*/ 	.word	0x000000ff
        /*015c*/ 	.word	0x00000018
        /*0160*/ 	.short	0x0100
        /*0162*/ 	.byte	0x08
	.zero		1


	//   ....[7]....
        /*0164*/ 	.word	0x00000680
        /*0168*/ 	.word	0x000000ff
        /*016c*/ 	.word	0x00000138
        /*0170*/ 	.short	0x0100
        /*0172*/ 	.byte	0x08
	.zero		1


	//   ....[8]....
        /*0174*/ 	.word	0x00000690
        /*0178*/ 	.word	0x000000ff
        /*017c*/ 	.word	0x00000020
        /*0180*/ 	.short	0x0100
        /*0182*/ 	.byte	0x08
	.zero		1


	//   ....[9]....
        /*0184*/ 	.word	0x000006a0
        /*0188*/ 	.word	0x000000ff
        /*018c*/ 	.word	0x00000140
        /*0190*/ 	.short	0x0100
        /*0192*/ 	.byte	0x08
	.zero		1


	//   ....[10]....
        /*0194*/ 	.word	0x000006b0
        /*0198*/ 	.word	0x000000ff
        /*019c*/ 	.word	0x00000028
        /*01a0*/ 	.short	0x0100
        /*01a2*/ 	.byte	0x08
	.zero		1


	//   ....[11]....
        /*01a4*/ 	.word	0x000006c0
        /*01a8*/ 	.word	0x000000ff
        /*01ac*/ 	.word	0x00000148
        /*01b0*/ 	.short	0x0100
        /*01b2*/ 	.byte	0x08
	.zero		1


	//   ....[12]....
        /*01b4*/ 	.word	0x000006d0
        /*01b8*/ 	.word	0x000000ff
        /*01bc*/ 	.word	0x00000030
        /*01c0*/ 	.short	0x0100
        /*01c2*/ 	.byte	0x08
	.zero		1


	//   ....[13]....
        /*01c4*/ 	.word	0x000006e0
        /*01c8*/ 	.word	0x000000ff
        /*01cc*/ 	.word	0x00000150
        /*01d0*/ 	.short	0x0100
        /*01d2*/ 	.byte	0x08
	.zero		1


	//   ....[14]....
        /*01d4*/ 	.word	0x000006f0
        /*01d8*/ 	.word	0x000000ff
        /*01dc*/ 	.word	0x00000038
        /*01e0*/ 	.short	0x0100
        /*01e2*/ 	.byte	0x08
	.zero		1


	//   ....[15]....
        /*01e4*/ 	.word	0x00000700
        /*01e8*/ 	.word	0x000000ff
        /*01ec*/ 	.word	0x00000158
        /*01f0*/ 	.short	0x0100
        /*01f2*/ 	.byte	0x08
	.zero		1


	//   ....[16]....
        /*01f4*/ 	.word	0x00000710
        /*01f8*/ 	.word	0x000000ff
        /*01fc*/ 	.word	0x00000040
        /*0200*/ 	.short	0x0100
        /*0202*/ 	.byte	0x08
	.zero		1


	//   ....[17]....
        /*0204*/ 	.word	0x00000720
        /*0208*/ 	.word	0x000000ff
        /*020c*/ 	.word	0x00000160
        /*0210*/ 	.short	0x0100
        /*0212*/ 	.byte	0x08
	.zero		1


	//   ....[18]....
        /*0214*/ 	.word	0x00000730
        /*0218*/ 	.word	0x000000ff
        /*021c*/ 	.word	0x00000048
        /*0220*/ 	.short	0x0100
        /*0222*/ 	.byte	0x08
	.zero		1


	//   ....[19]....
        /*0224*/ 	.word	0x00000740
        /*0228*/ 	.word	0x000000ff
        /*022c*/ 	.word	0x00000168
        /*0230*/ 	.short	0x0100
        /*0232*/ 	.byte	0x08
	.zero		1


	//   ....[20]....
        /*0234*/ 	.word	0x00000750
        /*0238*/ 	.word	0x000000ff
        /*023c*/ 	.word	0x00000050
        /*0240*/ 	.short	0x0100
        /*0242*/ 	.byte	0x08
	.zero		1


	//   ....[21]....
        /*0244*/ 	.word	0x00000760
        /*0248*/ 	.word	0x000000ff
        /*024c*/ 	.word	0x00000170
        /*0250*/ 	.short	0x0100
        /*0252*/ 	.byte	0x08
	.zero		1


	//   ....[22]....
        /*0254*/ 	.word	0x00000770
        /*0258*/ 	.word	0x000000ff
        /*025c*/ 	.word	0x00000058
        /*0260*/ 	.short	0x0100
        /*0262*/ 	.byte	0x08
	.zero		1


	//   ....[23]....
        /*0264*/ 	.word	0x00000780
        /*0268*/ 	.word	0x000000ff
        /*026c*/ 	.word	0x00000178
        /*0270*/ 	.short	0x0100
        /*0272*/ 	.byte	0x08
	.zero		1


	//   ....[24]....
        /*0274*/ 	.word	0x00000790
        /*0278*/ 	.word	0x000000ff
        /*027c*/ 	.word	0x00000060
        /*0280*/ 	.short	0x0100
        /*0282*/ 	.byte	0x08
	.zero		1


	//   ....[25]....
        /*0284*/ 	.word	0x000007a0
        /*0288*/ 	.word	0x000000ff
        /*028c*/ 	.word	0x00000180
        /*0290*/ 	.short	0x0100
        /*0292*/ 	.byte	0x08
	.zero		1


	//   ....[26]....
        /*0294*/ 	.word	0x000007b0
        /*0298*/ 	.word	0x000000ff
        /*029c*/ 	.word	0x00000068
        /*02a0*/ 	.short	0x0100
        /*02a2*/ 	.byte	0x08
	.zero		1


	//   ....[27]....
        /*02a4*/ 	.word	0x000007c0
        /*02a8*/ 	.word	0x000000ff
        /*02ac*/ 	.word	0x00000188
        /*02b0*/ 	.short	0x0100
        /*02b2*/ 	.byte	0x08
	.zero		1


	//   ....[28]....
        /*02b4*/ 	.word	0x000007d0
        /*02b8*/ 	.word	0x000000ff
        /*02bc*/ 	.word	0x00000070
        /*02c0*/ 	.short	0x0100
        /*02c2*/ 	.byte	0x08
	.zero		1


	//   ....[29]....
        /*02c4*/ 	.word	0x000007e0
        /*02c8*/ 	.word	0x000000ff
        /*02cc*/ 	.word	0x00000190
        /*02d0*/ 	.short	0x0100
        /*02d2*/ 	.byte	0x08
	.zero		1


	//   ....[30]....
        /*02d4*/ 	.word	0x000007f0
        /*02d8*/ 	.word	0x000000ff
        /*02dc*/ 	.word	0x00000078
        /*02e0*/ 	.short	0x0100
        /*02e2*/ 	.byte	0x08
	.zero		1


	//   ....[31]....
        /*02e4*/ 	.word	0x00000800
        /*02e8*/ 	.word	0x000000ff
        /*02ec*/ 	.word	0x00000198
        /*02f0*/ 	.short	0x0100
        /*02f2*/ 	.byte	0x08
	.zero		1


	//   ....[32]....
        /*02f4*/ 	.word	0x00000810
        /*02f8*/ 	.word	0x000000ff
        /*02fc*/ 	.word	0x00000080
        /*0300*/ 	.short	0x0100
        /*0302*/ 	.byte	0x08
	.zero		1


	//   ....[33]....
        /*0304*/ 	.word	0x00000820
        /*0308*/ 	.word	0x000000ff
        /*030c*/ 	.word	0x000001a0
        /*0310*/ 	.short	0x0100
        /*0312*/ 	.byte	0x08
	.zero		1


	//   ....[34]....
        /*0314*/ 	.word	0x00000830
        /*0318*/ 	.word	0x000000ff
        /*031c*/ 	.word	0x00000088
        /*0320*/ 	.short	0x0100
        /*0322*/ 	.byte	0x08
	.zero		1


	//   ....[35]....
        /*0324*/ 	.word	0x00000840
        /*0328*/ 	.word	0x000000ff
        /*032c*/ 	.word	0x000001a8
        /*0330*/ 	.short	0x0100
        /*0332*/ 	.byte	0x08
	.zero		1


	//   ....[36]....
        /*0334*/ 	.word	0x00000850
        /*0338*/ 	.word	0x000000ff
        /*033c*/ 	.word	0x00000090
        /*0340*/ 	.short	0x0100
        /*0342*/ 	.byte	0x08
	.zero		1


	//   ....[37]....
        /*0344*/ 	.word	0x00000860
        /*0348*/ 	.word	0x000000ff
        /*034c*/ 	.word	0x000001b0
        /*0350*/ 	.short	0x0100
        /*0352*/ 	.byte	0x08
	.zero		1


	//   ....[38]....
        /*0354*/ 	.word	0x00000870
        /*0358*/ 	.word	0x000000ff
        /*035c*/ 	.word	0x00000098
        /*0360*/ 	.short	0x0100
        /*0362*/ 	.byte	0x08
	.zero		1


	//   ....[39]....
        /*0364*/ 	.word	0x00000880
        /*0368*/ 	.word	0x000000ff
        /*036c*/ 	.word	0x000001b8
        /*0370*/ 	.short	0x0100
        /*0372*/ 	.byte	0x08
	.zero		1


	//   ....[40]....
        /*0374*/ 	.word	0x00000890
        /*0378*/ 	.word	0x000000ff
        /*037c*/ 	.word	0x000000a0
        /*0380*/ 	.short	0x0100
        /*0382*/ 	.byte	0x08
	.zero		1


	//   ....[41]....
        /*0384*/ 	.word	0x000008a0
        /*0388*/ 	.word	0x000000ff
        /*038c*/ 	.word	0x000001c0
        /*0390*/ 	.short	0x0100
        /*0392*/ 	.byte	0x08
	.zero		1


	//   ....[42]....
        /*0394*/ 	.word	0x000008b0
        /*0398*/ 	.word	0x000000ff
        /*039c*/ 	.word	0x000000a8
        /*03a0*/ 	.short	0x0100
        /*03a2*/ 	.byte	0x08
	.zero		1


	//   ....[43]....
        /*03a4*/ 	.word	0x000008c0
        /*03a8*/ 	.word	0x000000ff
        /*03ac*/ 	.word	0x000001c8
        /*03b0*/ 	.short	0x0100
        /*03b2*/ 	.byte	0x08
	.zero		1


	//   ....[44]....
        /*03b4*/ 	.word	0x000008d0
        /*03b8*/ 	.word	0x000000ff
        /*03bc*/ 	.word	0x000000b0
        /*03c0*/ 	.short	0x0100
        /*03c2*/ 	.byte	0x08
	.zero		1


	//   ....[45]....
        /*03c4*/ 	.word	0x000008e0
        /*03c8*/ 	.word	0x000000ff
        /*03cc*/ 	.word	0x000001d0
        /*03d0*/ 	.short	0x0100
        /*03d2*/ 	.byte	0x08
	.zero		1


	//   ....[46]....
        /*03d4*/ 	.word	0x000008f0
        /*03d8*/ 	.word	0x000000ff
        /*03dc*/ 	.word	0x000000b8
        /*03e0*/ 	.short	0x0100
        /*03e2*/ 	.byte	0x08
	.zero		1


	//   ....[47]....
        /*03e4*/ 	.word	0x00000900
        /*03e8*/ 	.word	0x000000ff
        /*03ec*/ 	.word	0x000001d8
        /*03f0*/ 	.short	0x0100
        /*03f2*/ 	.byte	0x08
	.zero		1


	//   ....[48]....
        /*03f4*/ 	.word	0x00000910
        /*03f8*/ 	.word	0x000000ff
        /*03fc*/ 	.word	0x000000c0
        /*0400*/ 	.short	0x0100
        /*0402*/ 	.byte	0x08
	.zero		1


	//   ....[49]....
        /*0404*/ 	.word	0x00000920
        /*0408*/ 	.word	0x000000ff
        /*040c*/ 	.word	0x000001e0
        /*0410*/ 	.short	0x0100
        /*0412*/ 	.byte	0x08
	.zero		1


	//   ....[50]....
        /*0414*/ 	.word	0x00000930
        /*0418*/ 	.word	0x000000ff
        /*041c*/ 	.word	0x000000c8
        /*0420*/ 	.short	0x0100
        /*0422*/ 	.byte	0x08
	.zero		1


	//   ....[51]....
        /*0424*/ 	.word	0x00000940
        /*0428*/ 	.word	0x000000ff
        /*042c*/ 	.word	0x000001e8
        /*0430*/ 	.short	0x0100
        /*0432*/ 	.byte	0x08
	.zero		1


	//   ....[52]....
        /*0434*/ 	.word	0x00000950
        /*0438*/ 	.word	0x000000ff
        /*043c*/ 	.word	0x000000d0
        /*0440*/ 	.short	0x0100
        /*0442*/ 	.byte	0x08
	.zero		1


	//   ....[53]....
        /*0444*/ 	.word	0x00000960
        /*0448*/ 	.word	0x000000ff
        /*044c*/ 	.word	0x000001f0
        /*0450*/ 	.short	0x0100
        /*0452*/ 	.byte	0x08
	.zero		1


	//   ....[54]....
        /*0454*/ 	.word	0x00000970
        /*0458*/ 	.word	0x000000ff
        /*045c*/ 	.word	0x000000d8
        /*0460*/ 	.short	0x0100
        /*0462*/ 	.byte	0x08
	.zero		1


	//   ....[55]....
        /*0464*/ 	.word	0x00000980
        /*0468*/ 	.word	0x000000ff
        /*046c*/ 	.word	0x000001f8
        /*0470*/ 	.short	0x0100
        /*0472*/ 	.byte	0x08
	.zero		1


	//   ....[56]....
        /*0474*/ 	.word	0x00000990
        /*0478*/ 	.word	0x000000ff
        /*047c*/ 	.word	0x000000e0
        /*0480*/ 	.short	0x0100
        /*0482*/ 	.byte	0x08
	.zero		1


	//   ....[57]....
        /*0484*/ 	.word	0x000009a0
        /*0488*/ 	.word	0x000000ff
        /*048c*/ 	.word	0x00000200
        /*0490*/ 	.short	0x0100
        /*0492*/ 	.byte	0x08
	.zero		1


	//   ....[58]....
        /*0494*/ 	.word	0x000009b0
        /*0498*/ 	.word	0x000000ff
        /*049c*/ 	.word	0x000000e8
        /*04a0*/ 	.short	0x0100
        /*04a2*/ 	.byte	0x08
	.zero		1


	//   ....[59]....
        /*04a4*/ 	.word	0x000009c0
        /*04a8*/ 	.word	0x000000ff
        /*04ac*/ 	.word	0x00000208
        /*04b0*/ 	.short	0x0100
        /*04b2*/ 	.byte	0x08
	.zero		1


	//   ....[60]....
        /*04b4*/ 	.word	0x000009d0
        /*04b8*/ 	.word	0x000000ff
        /*04bc*/ 	.word	0x000000f0
        /*04c0*/ 	.short	0x0100
        /*04c2*/ 	.byte	0x08
	.zero		1


	//   ....[61]....
        /*04c4*/ 	.word	0x000009e0
        /*04c8*/ 	.word	0x000000ff
        /*04cc*/ 	.word	0x00000210
        /*04d0*/ 	.short	0x0100
        /*04d2*/ 	.byte	0x08
	.zero		1


	//   ....[62]....
        /*04d4*/ 	.word	0x000009f0
        /*04d8*/ 	.word	0x000000ff
        /*04dc*/ 	.word	0x000000f8
        /*04e0*/ 	.short	0x0100
        /*04e2*/ 	.byte	0x08
	.zero		1


	//   ....[63]....
        /*04e4*/ 	.word	0x00000a00
        /*04e8*/ 	.word	0x000000ff
        /*04ec*/ 	.word	0x00000218
        /*04f0*/ 	.short	0x0100
        /*04f2*/ 	.byte	0x08
	.zero		1


	//   ....[64]....
        /*04f4*/ 	.word	0x00000a10
        /*04f8*/ 	.word	0x000000ff
        /*04fc*/ 	.word	0x00000100
        /*0500*/ 	.short	0x0100
        /*0502*/ 	.byte	0x08
	.zero		1


	//   ....[65]....
        /*0504*/ 	.word	0x00000a20
        /*0508*/ 	.word	0x000000ff
        /*050c*/ 	.word	0x00000220
        /*0510*/ 	.short	0x0100
        /*0512*/ 	.byte	0x08
	.zero		1


	//   ....[66]....
        /*0514*/ 	.word	0x00000a30
        /*0518*/ 	.word	0x000000ff
        /*051c*/ 	.word	0x00000108
        /*0520*/ 	.short	0x0100
        /*0522*/ 	.byte	0x08
	.zero		1


	//   ....[67]....
        /*0524*/ 	.word	0x00000a40
        /*0528*/ 	.word	0x000000ff
        /*052c*/ 	.word	0x00000228
        /*0530*/ 	.short	0x0100
        /*0532*/ 	.byte	0x08
	.zero		1


	//   ....[68]....
        /*0534*/ 	.word	0x00000a50
        /*0538*/ 	.word	0x000000ff
        /*053c*/ 	.word	0x00000110
        /*0540*/ 	.short	0x0100
        /*0542*/ 	.byte	0x08
	.zero		1


	//   ....[69]....
        /*0544*/ 	.word	0x00000a60
        /*0548*/ 	.word	0x000000ff
        /*054c*/ 	.word	0x00000230
        /*0550*/ 	.short	0x0100
        /*0552*/ 	.byte	0x08
	.zero		1


	//   ....[70]....
        /*0554*/ 	.word	0x00000a70
        /*0558*/ 	.word	0x000000ff
        /*055c*/ 	.word	0x00000118
        /*0560*/ 	.short	0x0100
        /*0562*/ 	.byte	0x08
	.zero		1


	//   ....[71]....
        /*0564*/ 	.word	0x00000a80
        /*0568*/ 	.word	0x000000ff
        /*056c*/ 	.word	0x00000238
        /*0570*/ 	.short	0x0100
        /*0572*/ 	.byte	0x08
	.zero		1


	//   ....[72]....
        /*0574*/ 	.word	0x00000bb0
        /*0578*/ 	.word	0x000000ff
        /*057c*/ 	.word	0x00000240
        /*0580*/ 	.short	0x0100
        /*0582*/ 	.byte	0x09
	.zero		1


	//   ....[73]....
        /*0584*/ 	.word	0x00000bc0
        /*0588*/ 	.word	0x000000ff
        /*058c*/ 	.word	0x00000248
        /*0590*/ 	.short	0x0100
        /*0592*/ 	.byte	0x09
	.zero		1


	//   ....[74]....
        /*0594*/ 	.word	0x00000ca0
        /*0598*/ 	.word	0x000000ff
        /*059c*/ 	.word	0x00000250
        /*05a0*/ 	.short	0x0100
        /*05a2*/ 	.byte	0x08
	.zero		1


	//   ....[75]....
        /*05a4*/ 	.word	0x00000cb0
        /*05a8*/ 	.word	0x000000ff
        /*05ac*/ 	.word	0x00000258
        /*05b0*/ 	.short	0x0100
        /*05b2*/ 	.byte	0x08
	.zero		1


	//   ....[76]....
        /*05b4*/ 	.word	0x00000de0
        /*05b8*/ 	.word	0x000000ff
        /*05bc*/ 	.word	0x00000260
        /*05c0*/ 	.short	0x0100
        /*05c2*/ 	.byte	0x08
	.zero		1


	//   ....[77]....
        /*05c4*/ 	.word	0x00000df0
        /*05c8*/ 	.word	0x000000ff
        /*05cc*/ 	.word	0x00000270
        /*05d0*/ 	.short	0x0100
        /*05d2*/ 	.byte	0x08
	.zero		1


	//   ....[78]....
        /*05d4*/ 	.word	0x00000e00
        /*05d8*/ 	.word	0x000000ff
        /*05dc*/ 	.word	0x00000268
        /*05e0*/ 	.short	0x0100
        /*05e2*/ 	.byte	0x08
	.zero		1


	//   ....[79]....
        /*05e4*/ 	.word	0x00000e10
        /*05e8*/ 	.word	0x000000ff
        /*05ec*/ 	.word	0x00000278
        /*05f0*/ 	.short	0x0100
        /*05f2*/ 	.byte	0x08
	.zero		1


	//   ....[80]....
        /*05f4*/ 	.word	0x00000f30
        /*05f8*/ 	.word	0x000000ff
        /*05fc*/ 	.word	0x00000280
        /*0600*/ 	.short	0x0100
        /*0602*/ 	.byte	0x09
	.zero		1


	//   ....[81]....
        /*0604*/ 	.word	0x00000f40
        /*0608*/ 	.word	0x000000ff
        /*060c*/ 	.word	0x000002a0
        /*0610*/ 	.short	0x0100
        /*0612*/ 	.byte	0x09
	.zero		1


	//   ....[82]....
        /*0614*/ 	.word	0x00000f50
        /*0618*/ 	.word	0x000000ff
        /*061c*/ 	.word	0x00000288
        /*0620*/ 	.short	0x0100
        /*0622*/ 	.byte	0x09
	.zero		1


	//   ....[83]....
        /*0624*/ 	.word	0x00000f60
        /*0628*/ 	.word	0x000000ff
        /*062c*/ 	.word	0x000002a8
        /*0630*/ 	.short	0x0100
        /*0632*/ 	.byte	0x09
	.zero		1


	//   ....[84]....
        /*0634*/ 	.word	0x00000f70
        /*0638*/ 	.word	0x000000ff
        /*063c*/ 	.word	0x00000290
        /*0640*/ 	.short	0x0100
        /*0642*/ 	.byte	0x09
	.zero		1


	//   ....[85]....
        /*0644*/ 	.word	0x00000f80
        /*0648*/ 	.word	0x000000ff
        /*064c*/ 	.word	0x000002b0
        /*0650*/ 	.short	0x0100
        /*0652*/ 	.byte	0x09
	.zero		1


	//   ....[86]....
        /*0654*/ 	.word	0x00000f90
        /*0658*/ 	.word	0x000000ff
        /*065c*/ 	.word	0x00000298
        /*0660*/ 	.short	0x0100
        /*0662*/ 	.byte	0x09
	.zero		1


	//   ....[87]....
        /*0664*/ 	.word	0x00000fa0
        /*0668*/ 	.word	0x000000ff
        /*066c*/ 	.word	0x000002b8
        /*0670*/ 	.short	0x0100
        /*0672*/ 	.byte	0x09
	.zero		1


	//   ....[88]....
        /*0674*/ 	.word	0x00001090
        /*0678*/ 	.word	0x000000ff
        /*067c*/ 	.word	0x000002c0
        /*0680*/ 	.short	0x0100
        /*0682*/ 	.byte	0x08
	.zero		1


	//   ....[89]....
        /*0684*/ 	.word	0x000010a0
        /*0688*/ 	.word	0x000000ff
        /*068c*/ 	.word	0x000002d0
        /*0690*/ 	.short	0x0100
        /*0692*/ 	.byte	0x08
	.zero		1


	//   ....[90]....
        /*0694*/ 	.word	0x000010b0
        /*0698*/ 	.word	0x000000ff
        /*069c*/ 	.word	0x000002c8
        /*06a0*/ 	.short	0x0100
        /*06a2*/ 	.byte	0x08
	.zero		1


	//   ....[91]....
        /*06a4*/ 	.word	0x000010c0
        /*06a8*/ 	.word	0x000000ff
        /*06ac*/ 	.word	0x000002d8
        /*06b0*/ 	.short	0x0100
        /*06b2*/ 	.byte	0x08
	.zero		1


	//   ....[92]....
        /*06b4*/ 	.word	0x000011b0
        /*06b8*/ 	.word	0x000000ff
        /*06bc*/ 	.word	0x000002e0
        /*06c0*/ 	.short	0x0100
        /*06c2*/ 	.byte	0x06
	.zero		1


	//   ....[93]....
        /*06c4*/ 	.word	0x00001bc0
        /*06c8*/ 	.word	0x00000003
        /*06cc*/ 	.word	0x000002d0
        /*06d0*/ 	.short	0x010a
        /*06d2*/ 	.byte	0xff
	.zero		1


	//   ....[94]....
        /*06d4*/ 	.word	0x00001bf0
        /*06d8*/ 	.word	0x00000003
        /*06dc*/ 	.word	0x000002c0
        /*06e0*/ 	.short	0x0101
        /*06e2*/ 	.byte	0xff
	.zero		1


	//   ....[95]....
        /*06e4*/ 	.word	0x00001cf0
        /*06e8*/ 	.word	0x000000ff
        /*06ec*/ 	.word	0x00000120
        /*06f0*/ 	.short	0x010a
        /*06f2*/ 	.byte	0x08
	.zero		1


	//   ....[96]....
        /*06f4*/ 	.word	0x00001dc0
        /*06f8*/ 	.word	0x000000ff
        /*06fc*/ 	.word	0x00000120
        /*0700*/ 	.short	0x010a
        /*0702*/ 	.byte	0x21
	.zero		1


	//   ....[97]....
        /*0704*/ 	.word	0x00001f70
        /*0708*/ 	.word	0x000000ff
        /*070c*/ 	.word	0x00000120
        /*0710*/ 	.short	0x010a
        /*0712*/ 	.byte	0x08
	.zero		1


	//   ....[98]....
        /*0714*/ 	.word	0x00002070
        /*0718*/ 	.word	0x000000ff
        /*071c*/ 	.word	0x00000258
        /*0720*/ 	.short	0x0101
        /*0722*/ 	.byte	0x04
	.zero		1


	//   ....[99]....
        /*0724*/ 	.word	0x00002090
        /*0728*/ 	.word	0x000000ff
        /*072c*/ 	.word	0x00000120
        /*0730*/ 	.short	0x010a
        /*0732*/ 	.byte	0x08
	.zero		1


	//   ....[100]....
        /*0734*/ 	.word	0x00002110
        /*0738*/ 	.word	0x000000ff
        /*073c*/ 	.word	0x00000120
        /*0740*/ 	.short	0x010a
        /*0742*/ 	.byte	0x11
	.zero		1


	//   ....[101]....
        /*0744*/ 	.word	0x000022a0
        /*0748*/ 	.word	0x000000ff
        /*074c*/ 	.word	0x00000120
        /*0750*/ 	.short	0x010a
        /*0752*/ 	.byte	0x08
	.zero		1


	//   ....[102]....
        /*0754*/ 	.word	0x000023f0
        /*0758*/ 	.word	0x00000002
        /*075c*/ 	.word	0x00000260
        /*0760*/ 	.short	0x010a
        /*0762*/ 	.byte	0xff
	.zero		1


	//   ....[103]....
        /*0764*/ 	.word	0x000024b0
        /*0768*/ 	.word	0x00000002
        /*076c*/ 	.word	0x00000000
        /*0770*/ 	.short	0x0101
        /*0772*/ 	.byte	0xff
	.zero		1


	//   ....[104]....
        /*0774*/ 	.word	0x00002a10
        /*0778*/ 	.word	0x000000ff
        /*077c*/ 	.word	0x00000000
        /*0780*/ 	.short	0x010a
        /*0782*/ 	.byte	0x05
	.zero		1


	//   ....[105]....
        /*0784*/ 	.word	0x00002aa0
        /*0788*/ 	.word	0x000000ff
        /*078c*/ 	.word	0x00000000
        /*0790*/ 	.short	0x010a
        /*0792*/ 	.byte	0x05
	.zero		1


	//   ....[106]....
        /*0794*/ 	.word	0x00002b30
        /*0798*/ 	.word	0x000000ff
        /*079c*/ 	.word	0x00000000
        /*07a0*/ 	.short	0x010a
        /*07a2*/ 	.byte	0x05
	.zero		1


	//   ....[107]....
        /*07a4*/ 	.word	0x00002bc0
        /*07a8*/ 	.word	0x000000ff
        /*07ac*/ 	.word	0x00000000
        /*07b0*/ 	.short	0x010a
        /*07b2*/ 	.byte	0x05
	.zero		1


	//   ....[108]....
        /*07b4*/ 	.word	0x00002c50
        /*07b8*/ 	.word	0x000000ff
        /*07bc*/ 	.word	0x00000000
        /*07c0*/ 	.short	0x010a
        /*07c2*/ 	.byte	0x05
	.zero		1


	//   ....[109]....
        /*07c4*/ 	.word	0x00002ce0
        /*07c8*/ 	.word	0x000000ff
        /*07cc*/ 	.word	0x00000000
        /*07d0*/ 	.short	0x010a
        /*07d2*/ 	.byte	0x05
	.zero		1


	//   ....[110]....
        /*07d4*/ 	.word	0x00002d70
        /*07d8*/ 	.word	0x000000ff
        /*07dc*/ 	.word	0x00000000
        /*07e0*/ 	.short	0x010a
        /*07e2*/ 	.byte	0x05
	.zero		1


	//   ....[111]....
        /*07e4*/ 	.word	0x00002e00
        /*07e8*/ 	.word	0x000000ff
        /*07ec*/ 	.word	0x00000000
        /*07f0*/ 	.short	0x010a
        /*07f2*/ 	.byte	0x05
	.zero		1


	//   ....[112]....
        /*07f4*/ 	.word	0x00002e90
        /*07f8*/ 	.word	0x000000ff
        /*07fc*/ 	.word	0x00000000
        /*0800*/ 	.short	0x010a
        /*0802*/ 	.byte	0x05
	.zero		1


	//   ....[113]....
        /*0804*/ 	.word	0x00002f20
        /*0808*/ 	.word	0x000000ff
        /*080c*/ 	.word	0x00000000
        /*0810*/ 	.short	0x010a
        /*0812*/ 	.byte	0x05
	.zero		1


	//   ....[114]....
        /*0814*/ 	.word	0x00002fb0
        /*0818*/ 	.word	0x000000ff
        /*081c*/ 	.word	0x00000000
        /*0820*/ 	.short	0x010a
        /*0822*/ 	.byte	0x05
	.zero		1


	//   ....[115]....
        /*0824*/ 	.word	0x00003040
        /*0828*/ 	.word	0x000000ff
        /*082c*/ 	.word	0x00000000
        /*0830*/ 	.short	0x010a
        /*0832*/ 	.byte	0x05
	.zero		1


	//   ....[116]....
        /*0834*/ 	.word	0x000030d0
        /*0838*/ 	.word	0x000000ff
        /*083c*/ 	.word	0x00000000
        /*0840*/ 	.short	0x010a
        /*0842*/ 	.byte	0x05
	.zero		1


	//   ....[117]....
        /*0844*/ 	.word	0x00003160
        /*0848*/ 	.word	0x000000ff
        /*084c*/ 	.word	0x00000000
        /*0850*/ 	.short	0x010a
        /*0852*/ 	.byte	0x05
	.zero		1


	//   ....[118]....
        /*0854*/ 	.word	0x000031f0
        /*0858*/ 	.word	0x000000ff
        /*085c*/ 	.word	0x00000000
        /*0860*/ 	.short	0x010a
        /*0862*/ 	.byte	0x05
	.zero		1


	//   ....[119]....
        /*0864*/ 	.word	0x00003280
        /*0868*/ 	.word	0x000000ff
        /*086c*/ 	.word	0x00000000
        /*0870*/ 	.short	0x010a
        /*0872*/ 	.byte	0x05
	.zero		1


	//   ....[120]....
        /*0874*/ 	.word	0x00003310
        /*0878*/ 	.word	0x000000ff
        /*087c*/ 	.word	0x00000000
        /*0880*/ 	.short	0x010a
        /*0882*/ 	.byte	0x05
	.zero		1


	//   ....[121]....
        /*0884*/ 	.word	0x000033a0
        /*0888*/ 	.word	0x000000ff
        /*088c*/ 	.word	0x00000000
        /*0890*/ 	.short	0x010a
        /*0892*/ 	.byte	0x05
	.zero		1


	//   ....[122]....
        /*0894*/ 	.word	0x00003430
        /*0898*/ 	.word	0x000000ff
        /*089c*/ 	.word	0x00000000
        /*08a0*/ 	.short	0x010a
        /*08a2*/ 	.byte	0x05
	.zero		1


	//   ....[123]....
        /*08a4*/ 	.word	0x000034c0
        /*08a8*/ 	.word	0x000000ff
        /*08ac*/ 	.word	0x00000000
        /*08b0*/ 	.short	0x010a
        /*08b2*/ 	.byte	0x05
	.zero		1


	//   ....[124]....
        /*08b4*/ 	.word	0x00003550
        /*08b8*/ 	.word	0x000000ff
        /*08bc*/ 	.word	0x00000000
        /*08c0*/ 	.short	0x010a
        /*08c2*/ 	.byte	0x05
	.zero		1


	//   ....[125]....
        /*08c4*/ 	.word	0x000035e0
        /*08c8*/ 	.word	0x000000ff
        /*08cc*/ 	.word	0x00000000
        /*08d0*/ 	.short	0x010a
        /*08d2*/ 	.byte	0x05
	.zero		1


	//   ....[126]....
        /*08d4*/ 	.word	0x00003670
        /*08d8*/ 	.word	0x000000ff
        /*08dc*/ 	.word	0x00000000
        /*08e0*/ 	.short	0x010a
        /*08e2*/ 	.byte	0x05
	.zero		1


	//   ....[127]....
        /*08e4*/ 	.word	0x00003700
        /*08e8*/ 	.word	0x000000ff
        /*08ec*/ 	.word	0x00000000
        /*08f0*/ 	.short	0x010a
        /*08f2*/ 	.byte	0x05
	.zero		1


	//   ....[128]....
        /*08f4*/ 	.word	0x00003790
        /*08f8*/ 	.word	0x000000ff
        /*08fc*/ 	.word	0x00000000
        /*0900*/ 	.short	0x010a
        /*0902*/ 	.byte	0x05
	.zero		1


	//   ....[129]....
        /*0904*/ 	.word	0x00003820
        /*0908*/ 	.word	0x000000ff
        /*090c*/ 	.word	0x00000000
        /*0910*/ 	.short	0x010a
        /*0912*/ 	.byte	0x05
	.zero		1


	//   ....[130]....
        /*0914*/ 	.word	0x000038b0
        /*0918*/ 	.word	0x000000ff
        /*091c*/ 	.word	0x00000000
        /*0920*/ 	.short	0x010a
        /*0922*/ 	.byte	0x05
	.zero		1


	//   ....[131]....
        /*0924*/ 	.word	0x00003940
        /*0928*/ 	.word	0x000000ff
        /*092c*/ 	.word	0x00000000
        /*0930*/ 	.short	0x010a
        /*0932*/ 	.byte	0x05
	.zero		1


	//   ....[132]....
        /*0934*/ 	.word	0x000039d0
        /*0938*/ 	.word	0x000000ff
        /*093c*/ 	.word	0x00000000
        /*0940*/ 	.short	0x010a
        /*0942*/ 	.byte	0x05
	.zero		1


	//   ....[133]....
        /*0944*/ 	.word	0x00003a60
        /*0948*/ 	.word	0x000000ff
        /*094c*/ 	.word	0x00000000
        /*0950*/ 	.short	0x010a
        /*0952*/ 	.byte	0x05
	.zero		1


	//   ....[134]....
        /*0954*/ 	.word	0x00003af0
        /*0958*/ 	.word	0x000000ff
        /*095c*/ 	.word	0x00000000
        /*0960*/ 	.short	0x010a
        /*0962*/ 	.byte	0x05
	.zero		1


	//   ....[135]....
        /*0964*/ 	.word	0x00003b80
        /*0968*/ 	.word	0x000000ff
        /*096c*/ 	.word	0x00000000
        /*0970*/ 	.short	0x010a
        /*0972*/ 	.byte	0x05
	.zero		1


	//   ....[136]....
        /*0974*/ 	.word	0x00003c10
        /*0978*/ 	.word	0x000000ff
        /*097c*/ 	.word	0x00000000
        /*0980*/ 	.short	0x010a
        /*0982*/ 	.byte	0x05
	.zero		1


	//   ....[137]....
        /*0984*/ 	.word	0x00003ca0
        /*0988*/ 	.word	0x000000ff
        /*098c*/ 	.word	0x00000000
        /*0990*/ 	.short	0x010a
        /*0992*/ 	.byte	0x05
	.zero		1


	//   ....[138]....
        /*0994*/ 	.word	0x00003d30
        /*0998*/ 	.word	0x000000ff
        /*099c*/ 	.word	0x00000000
        /*09a0*/ 	.short	0x010a
        /*09a2*/ 	.byte	0x05
	.zero		1


	//   ....[139]....
        /*09a4*/ 	.word	0x00003dd0
        /*09a8*/ 	.word	0x00000000
        /*09ac*/ 	.word	0x00000000
        /*09b0*/ 	.short	0x010a
        /*09b2*/ 	.byte	0xff
	.zero		1


	//   ....[140]....
        /*09b4*/ 	.word	0x00003f00
        /*09b8*/ 	.word	0x00000000
        /*09bc*/ 	.word	0x000002c0
        /*09c0*/ 	.short	0x010a
        /*09c2*/ 	.byte	0xff
	.zero		1


	//   ....[141]....
        /*09c4*/ 	.word	0x00003f70
        /*09c8*/ 	.word	0x00000004
        /*09cc*/ 	.word	0x00000000
        /*09d0*/ 	.short	0x0101
        /*09d2*/ 	.byte	0xff
	.zero		1


	//   ....[142]....
        /*09d4*/ 	.word	0x00003f90
        /*09d8*/ 	.word	0x000000ff
        /*09dc*/ 	.word	0x00000270
        /*09e0*/ 	.short	0x010a
        /*09e2*/ 	.byte	0x05
	.zero		1


	//   ....[143]....
        /*09e4*/ 	.word	0x000040b0
        /*09e8*/ 	.word	0x00000000
        /*09ec*/ 	.word	0x00000260
        /*09f0*/ 	.short	0x010a
        /*09f2*/ 	.byte	0xff
	.zero		1


	//   ....[144]....
        /*09f4*/ 	.word	0x000041b0
        /*09f8*/ 	.word	0x00000000
        /*09fc*/ 	.word	0x00000000
        /*0a00*/ 	.short	0x0101
        /*0a02*/ 	.byte	0xff
	.zero		1


	//   ....[145]....
        /*0a04*/ 	.word	0x00004240
        /*0a08*/ 	.word	0x000000ff
        /*0a0c*/ 	.word	0x00000270
        /*0a10*/ 	.short	0x0106
        /*0a12*/ 	.byte	0x05
	.zero		1


	//   ....[146]....
        /*0a14*/ 	.word	0x00004260
        /*0a18*/ 	.word	0x000000ff
        /*0a1c*/ 	.word	0x00000270
        /*0a20*/ 	.short	0x010a
        /*0a22*/ 	.byte	0x05
	.zero		1


	//   ....[147]....
        /*0a24*/ 	.word	0x000042f0
        /*0a28*/ 	.word	0x000000ff
        /*0a2c*/ 	.word	0x00000270
        /*0a30*/ 	.short	0x0106
        /*0a32*/ 	.byte	0x04
	.zero		1


	//   ....[148]....
        /*0a34*/ 	.word	0x00004330
        /*0a38*/ 	.word	0x00000000
        /*0a3c*/ 	.word	0x00000270
        /*0a40*/ 	.short	0x010a
        /*0a42*/ 	.byte	0xff
	.zero		1


	//   ....[149]....
        /*0a44*/ 	.word	0x00004570
        /*0a48*/ 	.word	0x000000ff
        /*0a4c*/ 	.word	0x00000008
        /*0a50*/ 	.short	0x010a
        /*0a52*/ 	.byte	0x06
	.zero		1


	//   ....[150]....
        /*0a54*/ 	.word	0x00004590
        /*0a58*/ 	.word	0x000000ff
        /*0a5c*/ 	.word	0x00000008
        /*0a60*/ 	.short	0x010a
        /*0a62*/ 	.byte	0x06
	.zero		1


	//   ....[151]....
        /*0a64*/ 	.word	0x00004720
        /*0a68*/ 	.word	0x000000ff
        /*0a6c*/ 	.word	0x00000008
        /*0a70*/ 	.short	0x010a
        /*0a72*/ 	.byte	0x06
	.zero		1


	//   ....[152]....
        /*0a74*/ 	.word	0x00004740
        /*0a78*/ 	.word	0x000000ff
        /*0a7c*/ 	.word	0x00000008
        /*0a80*/ 	.short	0x010a
        /*0a82*/ 	.byte	0x06
	.zero		1


	//   ....[153]....
        /*0a84*/ 	.word	0x00004800
        /*0a88*/ 	.word	0x000000ff
        /*0a8c*/ 	.word	0x00000000
        /*0a90*/ 	.short	0x0101
        /*0a92*/ 	.byte	0x07
	.zero		1


	//   ....[154]....
        /*0a94*/ 	.word	0x00004b00
        /*0a98*/ 	.word	0x00000000
        /*0a9c*/ 	.word	0x00000260
        /*0aa0*/ 	.short	0x010a
        /*0aa2*/ 	.byte	0xff
	.zero		1


	//   ....[155]....
        /*0aa4*/ 	.word	0x00004bc0
        /*0aa8*/ 	.word	0x00000000
        /*0aac*/ 	.word	0x00000000
        /*0ab0*/ 	.short	0x0101
        /*0ab2*/ 	.byte	0xff
	.zero		1


	//   ....[156]....
        /*0ab4*/ 	.word	0x00004c80
        /*0ab8*/ 	.word	0x000000ff
        /*0abc*/ 	.word	0x00000000
        /*0ac0*/ 	.short	0x010a
        /*0ac2*/ 	.byte	0x06
	.zero		1


	//   ....[157]....
        /*0ac4*/ 	.word	0x00004c90
        /*0ac8*/ 	.word	0x000000ff
        /*0acc*/ 	.word	0x000002a0
        /*0ad0*/ 	.short	0x010a
        /*0ad2*/ 	.byte	0x0a
	.zero		1


	//   ....[158]....
        /*0ad4*/ 	.word	0x00004d40
        /*0ad8*/ 	.word	0x000000ff
        /*0adc*/ 	.word	0x00000000
        /*0ae0*/ 	.short	0x010a
        /*0ae2*/ 	.byte	0x09
	.zero		1


	//   ....[159]....
        /*0ae4*/ 	.word	0x00004e80
        /*0ae8*/ 	.word	0x000000ff
        /*0aec*/ 	.word	0x00000000
        /*0af0*/ 	.short	0x010a
        /*0af2*/ 	.byte	0x06
	.zero		1


	//   ....[160]....
        /*0af4*/ 	.word	0x000050d0
        /*0af8*/ 	.word	0x000000ff
        /*0afc*/ 	.word	0x00000000
        /*0b00*/ 	.short	0x010a
        /*0b02*/ 	.byte	0x07
	.zero		1


	//   ....[161]....
        /*0b04*/ 	.word	0x00005160
        /*0b08*/ 	.word	0x000000ff
        /*0b0c*/ 	.word	0x00000000
        /*0b10*/ 	.short	0x010a
        /*0b12*/ 	.byte	0x07
	.zero		1


	//   ....[162]....
        /*0b14*/ 	.word	0x000051f0
        /*0b18*/ 	.word	0x000000ff
        /*0b1c*/ 	.word	0x00000000
        /*0b20*/ 	.short	0x010a
        /*0b22*/ 	.byte	0x07
	.zero		1


	//   ....[163]....
        /*0b24*/ 	.word	0x00005290
        /*0b28*/ 	.word	0x00000000
        /*0b2c*/ 	.word	0x00000000
        /*0b30*/ 	.short	0x010a
        /*0b32*/ 	.byte	0xff
	.zero		1


	//   ....[164]....
        /*0b34*/ 	.word	0x000052d0
        /*0b38*/ 	.word	0x00000000
        /*0b3c*/ 	.word	0x00000000
        /*0b40*/ 	.short	0x010a
        /*0b42*/ 	.byte	0xff
	.zero		1


	//   ....[165]....
        /*0b44*/ 	.word	0x00005340
        /*0b48*/ 	.word	0x000000ff
        /*0b4c*/ 	.word	0x00000000
        /*0b50*/ 	.short	0x0101
        /*0b52*/ 	.byte	0x05
	.zero		1


	//   ....[166]....
        /*0b54*/ 	.word	0x00005380
        /*0b58*/ 	.word	0x000000ff
        /*0b5c*/ 	.word	0x000002e0
        /*0b60*/ 	.short	0x010a
        /*0b62*/ 	.byte	0x08
	.zero		1


	//   ....[167]....
        /*0b64*/ 	.word	0x000053d0
        /*0b68*/ 	.word	0x000000ff
        /*0b6c*/ 	.word	0x00000000
        /*0b70*/ 	.short	0x0101
        /*0b72*/ 	.byte	0x05
	.zero		1


	//   ....[168]....
        /*0b74*/ 	.word	0x000057e0
        /*0b78*/ 	.word	0x00000000
        /*0b7c*/ 	.word	0x00000260
        /*0b80*/ 	.short	0x010a
        /*0b82*/ 	.byte	0xff
	.zero		1


	//   ....[169]....
        /*0b84*/ 	.word	0x000058d0
        /*0b88*/ 	.word	0x00000000
        /*0b8c*/ 	.word	0x00000000
        /*0b90*/ 	.short	0x0101
        /*0b92*/ 	.byte	0xff
	.zero		1


	//   ....[170]....
        /*0b94*/ 	.word	0x00005bf0
        /*0b98*/ 	.word	0x000000ff
        /*0b9c*/ 	.word	0x00000258
        /*0ba0*/ 	.short	0x010a
        /*0ba2*/ 	.byte	0x06
	.zero		1


	//   ....[171]....
        /*0ba4*/ 	.word	0x00005d70
        /*0ba8*/ 	.word	0x000000ff
        /*0bac*/ 	.word	0x00000248
        /*0bb0*/ 	.short	0x010a
        /*0bb2*/ 	.byte	0x06
	.zero		1


	//   ....[172]....
        /*0bb4*/ 	.word	0x000060a0
        /*0bb8*/ 	.word	0x000000ff
        /*0bbc*/ 	.word	0x00000240
        /*0bc0*/ 	.short	0x010b
        /*0bc2*/ 	.byte	0x06
	.zero		1


	//   ....[173]....
        /*0bc4*/ 	.word	0x000060c0
        /*0bc8*/ 	.word	0x000000ff
        /*0bcc*/ 	.word	0x00000000
        /*0bd0*/ 	.short	0x0101
        /*0bd2*/ 	.byte	0x25
	.zero		1


	//   ....[174]....
        /*0bd4*/ 	.word	0x00006100
        /*0bd8*/ 	.word	0x00000000
        /*0bdc*/ 	.word	0x00000248
        /*0be0*/ 	.short	0x010a
        /*0be2*/ 	.byte	0xff
	.zero		1


	//   ....[175]....
        /*0be4*/ 	.word	0x00006470
        /*0be8*/ 	.word	0x00000000
        /*0bec*/ 	.word	0x00000260
        /*0bf0*/ 	.short	0x010a
        /*0bf2*/ 	.byte	0xff
	.zero		1


	//   ....[176]....
        /*0bf4*/ 	.word	0x00006580
        /*0bf8*/ 	.word	0x00000000
        /*0bfc*/ 	.word	0x00000000
        /*0c00*/ 	.short	0x0101
        /*0c02*/ 	.byte	0xff
	.zero		1


	//   ....[177]....
        /*0c04*/ 	.word	0x00006ef0
        /*0c08*/ 	.word	0x000000ff
        /*0c0c*/ 	.word	0x00000240
        /*0c10*/ 	.short	0x010a
        /*0c12*/ 	.byte	0x2b
	.zero		1


	//   ....[178]....
        /*0c14*/ 	.word	0x00006f00
        /*0c18*/ 	.word	0x00000071
        /*0c1c*/ 	.word	0x00000280
        /*0c20*/ 	.short	0x010a
        /*0c22*/ 	.byte	0xff
	.zero		1


	//   ....[179]....
        /*0c24*/ 	.word	0x00007050
        /*0c28*/ 	.word	0x000000ff
        /*0c2c*/ 	.word	0x00000240
        /*0c30*/ 	.short	0x010a
        /*0c32*/ 	.byte	0x2b
	.zero		1


	//   ....[180]....
        /*0c34*/ 	.word	0x00007130
        /*0c38*/ 	.word	0x000000ff
        /*0c3c*/ 	.word	0x00000000
        /*0c40*/ 	.short	0x0101
        /*0c42*/ 	.byte	0x04
	.zero		1


	//   ....[181]....
        /*0c44*/ 	.word	0x00007190
        /*0c48*/ 	.word	0x00000071
        /*0c4c*/ 	.word	0x00000280
        /*0c50*/ 	.short	0x010a
        /*0c52*/ 	.byte	0xff
	.zero		1


	//   ....[182]....
        /*0c54*/ 	.word	0x00007430
        /*0c58*/ 	.word	0x00000071
        /*0c5c*/ 	.word	0x00000000
        /*0c60*/ 	.short	0x0101
        /*0c62*/ 	.byte	0xff
	.zero		1


	//   ....[183]....
        /*0c64*/ 	.word	0x00007dd0
        /*0c68*/ 	.word	0x00000003
        /*0c6c*/ 	.word	0x000002d0
        /*0c70*/ 	.short	0x010a
        /*0c72*/ 	.byte	0xff
	.zero		1


	//   ....[184]....
        /*0c74*/ 	.word	0x00007e30
        /*0c78*/ 	.word	0x00000002
        /*0c7c*/ 	.word	0x00000120
        /*0c80*/ 	.short	0x010a
        /*0c82*/ 	.byte	0xff
	.zero		1


	//   ....[185]....
        /*0c84*/ 	.word	0x00007e90
        /*0c88*/ 	.word	0x00000002
        /*0c8c*/ 	.word	0x00000120
        /*0c90*/ 	.short	0x010a
        /*0c92*/ 	.byte	0xff
	.zero		1


	//   ....[186]....
        /*0c94*/ 	.word	0x00007ee0
        /*0c98*/ 	.word	0x00000002
        /*0c9c*/ 	.word	0x00000260
        /*0ca0*/ 	.short	0x010a
        /*0ca2*/ 	.byte	0xff
	.zero		1


	//   ....[187]....
        /*0ca4*/ 	.word	0x00007f40
        /*0ca8*/ 	.word	0x00000000
        /*0cac*/ 	.word	0x00000000
        /*0cb0*/ 	.short	0x010a
        /*0cb2*/ 	.byte	0xff
	.zero		1


	//   ....[188]....
        /*0cb4*/ 	.word	0x00007fa0
        /*0cb8*/ 	.word	0x00000000
        /*0cbc*/ 	.word	0x00000000
        /*0cc0*/ 	.short	0x010a
        /*0cc2*/ 	.byte	0xff
	.zero		1


	//   ....[189]....
        /*0cc4*/ 	.word	0x00008000
        /*0cc8*/ 	.word	0x00000000
        /*0ccc*/ 	.word	0x00000000
        /*0cd0*/ 	.short	0x010a
        /*0cd2*/ 	.byte	0xff
	.zero		1


	//   ....[190]....
        /*0cd4*/ 	.word	0x00008060
        /*0cd8*/ 	.word	0x00000000
        /*0cdc*/ 	.word	0x00000000
        /*0ce0*/ 	.short	0x010a
        /*0ce2*/ 	.byte	0xff
	.zero		1


	//   ....[191]....
        /*0ce4*/ 	.word	0x000080c0
        /*0ce8*/ 	.word	0x00000000
        /*0cec*/ 	.word	0x00000000
        /*0cf0*/ 	.short	0x010a
        /*0cf2*/ 	.byte	0xff
	.zero		1


	//   ....[192]....
        /*0cf4*/ 	.word	0x00008120
        /*0cf8*/ 	.word	0x00000000
        /*0cfc*/ 	.word	0x00000000
        /*0d00*/ 	.short	0x010a
        /*0d02*/ 	.byte	0xff
	.zero		1


	//   ....[193]....
        /*0d04*/ 	.word	0x00008180
        /*0d08*/ 	.word	0x00000000
        /*0d0c*/ 	.word	0x00000000
        /*0d10*/ 	.short	0x010a
        /*0d12*/ 	.byte	0xff
	.zero		1


	//   ....[194]....
        /*0d14*/ 	.word	0x000081e0
        /*0d18*/ 	.word	0x00000000
        /*0d1c*/ 	.word	0x00000000
        /*0d20*/ 	.short	0x010a
        /*0d22*/ 	.byte	0xff
	.zero		1


	//   ....[195]....
        /*0d24*/ 	.word	0x00008240
        /*0d28*/ 	.word	0x00000000
        /*0d2c*/ 	.word	0x00000000
        /*0d30*/ 	.short	0x010a
        /*0d32*/ 	.byte	0xff
	.zero		1


	//   ....[196]....
        /*0d34*/ 	.word	0x000082a0
        /*0d38*/ 	.word	0x00000000
        /*0d3c*/ 	.word	0x00000000
        /*0d40*/ 	.short	0x010a
        /*0d42*/ 	.byte	0xff
	.zero		1


	//   ....[197]....
        /*0d44*/ 	.word	0x00008300
        /*0d48*/ 	.word	0x00000000
        /*0d4c*/ 	.word	0x00000000
        /*0d50*/ 	.short	0x010a
        /*0d52*/ 	.byte	0xff
	.zero		1


	//   ....[198]....
        /*0d54*/ 	.word	0x00008360
        /*0d58*/ 	.word	0x00000000
        /*0d5c*/ 	.word	0x00000000
        /*0d60*/ 	.short	0x010a
        /*0d62*/ 	.byte	0xff
	.zero		1


	//   ....[199]....
        /*0d64*/ 	.word	0x000083c0
        /*0d68*/ 	.word	0x00000000
        /*0d6c*/ 	.word	0x00000000
        /*0d70*/ 	.short	0x010a
        /*0d72*/ 	.byte	0xff
	.zero		1


	//   ....[200]....
        /*0d74*/ 	.word	0x00008420
        /*0d78*/ 	.word	0x00000000
        /*0d7c*/ 	.word	0x00000000
        /*0d80*/ 	.short	0x010a
        /*0d82*/ 	.byte	0xff
	.zero		1


	//   ....[201]....
        /*0d84*/ 	.word	0x00008480
        /*0d88*/ 	.word	0x00000000
        /*0d8c*/ 	.word	0x00000000
        /*0d90*/ 	.short	0x010a
        /*0d92*/ 	.byte	0xff
	.zero		1


	//   ....[202]....
        /*0d94*/ 	.word	0x000084e0
        /*0d98*/ 	.word	0x00000000
        /*0d9c*/ 	.word	0x00000000
        /*0da0*/ 	.short	0x010a
        /*0da2*/ 	.byte	0xff
	.zero		1


	//   ....[203]....
        /*0da4*/ 	.word	0x00008540
        /*0da8*/ 	.word	0x00000000
        /*0dac*/ 	.word	0x00000000
        /*0db0*/ 	.short	0x010a
        /*0db2*/ 	.byte	0xff
	.zero		1


	//   ....[204]....
        /*0db4*/ 	.word	0x000085a0
        /*0db8*/ 	.word	0x00000000
        /*0dbc*/ 	.word	0x00000000
        /*0dc0*/ 	.short	0x010a
        /*0dc2*/ 	.byte	0xff
	.zero		1


	//   ....[205]....
        /*0dc4*/ 	.word	0x00008600
        /*0dc8*/ 	.word	0x00000000
        /*0dcc*/ 	.word	0x00000000
        /*0dd0*/ 	.short	0x010a
        /*0dd2*/ 	.byte	0xff
	.zero		1


	//   ....[206]....
        /*0dd4*/ 	.word	0x00008660
        /*0dd8*/ 	.word	0x00000000
        /*0ddc*/ 	.word	0x00000000
        /*0de0*/ 	.short	0x010a
        /*0de2*/ 	.byte	0xff
	.zero		1


	//   ....[207]....
        /*0de4*/ 	.word	0x000086c0
        /*0de8*/ 	.word	0x00000000
        /*0dec*/ 	.word	0x00000000
        /*0df0*/ 	.short	0x010a
        /*0df2*/ 	.byte	0xff
	.zero		1


	//   ....[208]....
        /*0df4*/ 	.word	0x00008720
        /*0df8*/ 	.word	0x00000000
        /*0dfc*/ 	.word	0x00000000
        /*0e00*/ 	.short	0x010a
        /*0e02*/ 	.byte	0xff
	.zero		1


	//   ....[209]....
        /*0e04*/ 	.word	0x00008780
        /*0e08*/ 	.word	0x00000000
        /*0e0c*/ 	.word	0x00000000
        /*0e10*/ 	.short	0x010a
        /*0e12*/ 	.byte	0xff
	.zero		1


	//   ....[210]....
        /*0e14*/ 	.word	0x000087e0
        /*0e18*/ 	.word	0x00000000
        /*0e1c*/ 	.word	0x00000000
        /*0e20*/ 	.short	0x010a
        /*0e22*/ 	.byte	0xff
	.zero		1


	//   ....[211]....
        /*0e24*/ 	.word	0x00008840
        /*0e28*/ 	.word	0x00000000
        /*0e2c*/ 	.word	0x00000000
        /*0e30*/ 	.short	0x010a
        /*0e32*/ 	.byte	0xff
	.zero		1


	//   ....[212]....
        /*0e34*/ 	.word	0x000088a0
        /*0e38*/ 	.word	0x00000000
        /*0e3c*/ 	.word	0x00000000
        /*0e40*/ 	.short	0x010a
        /*0e42*/ 	.byte	0xff
	.zero		1


	//   ....[213]....
        /*0e44*/ 	.word	0x00008900
        /*0e48*/ 	.word	0x00000000
        /*0e4c*/ 	.word	0x00000000
        /*0e50*/ 	.short	0x010a
        /*0e52*/ 	.byte	0xff
	.zero		1


	//   ....[214]....
        /*0e54*/ 	.word	0x00008960
        /*0e58*/ 	.word	0x00000000
        /*0e5c*/ 	.word	0x00000000
        /*0e60*/ 	.short	0x010a
        /*0e62*/ 	.byte	0xff
	.zero		1


	//   ....[215]....
        /*0e64*/ 	.word	0x000089c0
        /*0e68*/ 	.word	0x00000000
        /*0e6c*/ 	.word	0x00000000
        /*0e70*/ 	.short	0x010a
        /*0e72*/ 	.byte	0xff
	.zero		1


	//   ....[216]....
        /*0e74*/ 	.word	0x00008a20
        /*0e78*/ 	.word	0x00000000
        /*0e7c*/ 	.word	0x00000000
        /*0e80*/ 	.short	0x010a
        /*0e82*/ 	.byte	0xff
	.zero		1


	//   ....[217]....
        /*0e84*/ 	.word	0x00008a80
        /*0e88*/ 	.word	0x00000000
        /*0e8c*/ 	.word	0x00000000
        /*0e90*/ 	.short	0x010a
        /*0e92*/ 	.byte	0xff
	.zero		1


	//   ....[218]....
        /*0e94*/ 	.word	0x00008ae0
        /*0e98*/ 	.word	0x00000000
        /*0e9c*/ 	.word	0x00000000
        /*0ea0*/ 	.short	0x010a
        /*0ea2*/ 	.byte	0xff
	.zero		1


	//   ....[219]....
        /*0ea4*/ 	.word	0x00008b40
        /*0ea8*/ 	.word	0x00000000
        /*0eac*/ 	.word	0x00000000
        /*0eb0*/ 	.short	0x010a
        /*0eb2*/ 	.byte	0xff
	.zero		1


	//   ....[220]....
        /*0eb4*/ 	.word	0x00008ba0
        /*0eb8*/ 	.word	0x00000000
        /*0ebc*/ 	.word	0x00000000
        /*0ec0*/ 	.short	0x010a
        /*0ec2*/ 	.byte	0xff
	.zero		1


	//   ....[221]....
        /*0ec4*/ 	.word	0x00008c00
        /*0ec8*/ 	.word	0x00000000
        /*0ecc*/ 	.word	0x00000000
        /*0ed0*/ 	.short	0x010a
        /*0ed2*/ 	.byte	0xff
	.zero		1


	//   ....[222]....
        /*0ed4*/ 	.word	0x00008c50
        /*0ed8*/ 	.word	0x00000000
        /*0edc*/ 	.word	0x000002c0
        /*0ee0*/ 	.short	0x010a
        /*0ee2*/ 	.byte	0xff
	.zero		1


	//   ....[223]....
        /*0ee4*/ 	.word	0x00008cb0
        /*0ee8*/ 	.word	0x00000000
        /*0eec*/ 	.word	0x00000270
        /*0ef0*/ 	.short	0x010a
        /*0ef2*/ 	.byte	0xff
	.zero		1


	//   ....[224]....
        /*0ef4*/ 	.word	0x00008d00
        /*0ef8*/ 	.word	0x00000000
        /*0efc*/ 	.word	0x00000260
        /*0f00*/ 	.short	0x010a
        /*0f02*/ 	.byte	0xff
	.zero		1


	//   ....[225]....
        /*0f04*/ 	.word	0x00008d60
        /*0f08*/ 	.word	0x00000000
        /*0f0c*/ 	.word	0x00000270
        /*0f10*/ 	.short	0x010a
        /*0f12*/ 	.byte	0xff
	.zero		1


	//   ....[226]....
        /*0f14*/ 	.word	0x00008dc0
        /*0f18*/ 	.word	0x00000004
        /*0f1c*/ 	.word	0x00000008
        /*0f20*/ 	.short	0x010a
        /*0f22*/ 	.byte	0xff
	.zero		1


	//   ....[227]....
        /*0f24*/ 	.word	0x00008ea0
        /*0f28*/ 	.word	0x00000002
        /*0f2c*/ 	.word	0x00000008
        /*0f30*/ 	.short	0x010a
        /*0f32*/ 	.byte	0xff
	.zero		1


	//   ....[228]....
        /*0f34*/ 	.word	0x00008ef0
        /*0f38*/ 	.word	0x00000000
        /*0f3c*/ 	.word	0x00000260
        /*0f40*/ 	.short	0x010a
        /*0f42*/ 	.byte	0xff
	.zero		1


	//   ....[229]....
        /*0f44*/ 	.word	0x00008f50
        /*0f48*/ 	.word	0x00000000
        /*0f4c*/ 	.word	0x000002a0
        /*0f50*/ 	.short	0x010a
        /*0f52*/ 	.byte	0xff
	.zero		1


	//   ....[230]....
        /*0f54*/ 	.word	0x00008fb0
        /*0f58*/ 	.word	0x00000000
        /*0f5c*/ 	.word	0x00000000
        /*0f60*/ 	.short	0x010a
        /*0f62*/ 	.byte	0xff
	.zero		1


	//   ....[231]....
        /*0f64*/ 	.word	0x00009010
        /*0f68*/ 	.word	0x00000000
        /*0f6c*/ 	.word	0x00000000
        /*0f70*/ 	.short	0x010a
        /*0f72*/ 	.byte	0xff
	.zero		1


	//   ....[232]....
        /*0f74*/ 	.word	0x00009070
        /*0f78*/ 	.word	0x00000000
        /*0f7c*/ 	.word	0x00000000
        /*0f80*/ 	.short	0x010a
        /*0f82*/ 	.byte	0xff
	.zero		1


	//   ....[233]....
        /*0f84*/ 	.word	0x000090d0
        /*0f88*/ 	.word	0x00000000
        /*0f8c*/ 	.word	0x00000000
        /*0f90*/ 	.short	0x010a
        /*0f92*/ 	.byte	0xff
	.zero		1


	//   ....[234]....
        /*0f94*/ 	.word	0x00009130
        /*0f98*/ 	.word	0x00000000
        /*0f9c*/ 	.word	0x000002e0
        /*0fa0*/ 	.short	0x010a
        /*0fa2*/ 	.byte	0xff
	.zero		1


	//   ....[235]....
        /*0fa4*/ 	.word	0x00009180
        /*0fa8*/ 	.word	0x00000000
        /*0fac*/ 	.word	0x00000260
        /*0fb0*/ 	.short	0x010a
        /*0fb2*/ 	.byte	0xff
	.zero		1


	//   ....[236]....
        /*0fb4*/ 	.word	0x000091e0
        /*0fb8*/ 	.word	0x00000000
        /*0fbc*/ 	.word	0x00000258
        /*0fc0*/ 	.short	0x010a
        /*0fc2*/ 	.byte	0xff
	.zero		1


	//   ....[237]....
        /*0fc4*/ 	.word	0x00009240
        /*0fc8*/ 	.word	0x00000003
        /*0fcc*/ 	.word	0x00000248
        /*0fd0*/ 	.short	0x010a
        /*0fd2*/ 	.byte	0xff
	.zero		1


	//   ....[238]....
        /*0fd4*/ 	.word	0x00009290
        /*0fd8*/ 	.word	0x00000000
        /*0fdc*/ 	.word	0x00000260
        /*0fe0*/ 	.short	0x010a
        /*0fe2*/ 	.byte	0xff
	.zero		1


	//   ....[239]....
        /*0fe4*/ 	.word	0x000092f0
        /*0fe8*/ 	.word	0x00000000
        /*0fec*/ 	.word	0x00000240
        /*0ff0*/ 	.short	0x010a
        /*0ff2*/ 	.byte	0xff
	.zero		1


	//   ....[240]....
        /*0ff4*/ 	.word	0x00009340
        /*0ff8*/ 	.word	0x00000071
        /*0ffc*/ 	.word	0x00000280
        /*1000*/ 	.short	0x010a
        /*1002*/ 	.byte	0xff
	.zero		1


	//----- nvinfo : EIATTR_NUM_MBARRIERS
	.align		4
.L_47:
        /*1004*/ 	.byte	0x03, 0x38
        /*1006*/ 	.short	0x005d


	//----- nvinfo : EIATTR_EXIT_INSTR_OFFSETS
	.align		4
        /*1008*/ 	.byte	0x04, 0x1c
        /*100a*/ 	.short	(.L_49 - .L_48)


	//   ....[0]....
.L_48:
        /*100c*/ 	.word	0x00003e00


	//   ....[1]....
        /*1010*/ 	.word	0x00004300


	//   ....[2]....
        /*1014*/ 	.word	0x00004360


	//   ....[3]....
        /*1018*/ 	.word	0x00005600


	//   ....[4]....
        /*101c*/ 	.word	0x00006130


	//   ....[5]....
        /*1020*/ 	.word	0x00006170


	//   ....[6]....
        /*1024*/ 	.word	0x00007dc0


	//----- nvinfo : EIATTR_MAX_THREADS
	.align		4
.L_49:
        /*1028*/ 	.byte	0x04, 0x05
        /*102a*/ 	.short	(.L_51 - .L_50)
.L_50:
        /*102c*/ 	.word	0x00000100
        /*1030*/ 	.word	0x00000001
        /*1034*/ 	.word	0x00000001


	//----- nvinfo : EIATTR_CRS_STACK_SIZE
	.align		4
.L_51:
        /*1038*/ 	.byte	0x04, 0x1e
        /*103a*/ 	.short	(.L_53 - .L_52)
.L_52:
        /*103c*/ 	.word	0x00000000


	//----- nvinfo : EIATTR_CBANK_PARAM_SIZE
	.align		4
.L_53:
        /*1040*/ 	.byte	0x03, 0x19
        /*1042*/ 	.short	0x0800


	//----- nvinfo : EIATTR_PARAM_CBANK
	.align		4
        /*1044*/ 	.byte	0x04, 0x0a
        /*1046*/ 	.short	(.L_55 - .L_54)
	.align		4
.L_54:
        /*1048*/ 	.word	index@(.nv.constant0._ZN7cutlass13device_kernelINS_4gemm6kernel13GemmUniversalIN4cute5tupleIJiiiiEEENS1_10collective13CollectiveMmaINS1_35MainloopSm100TmaUmmaWarpSpecializedILi36ELi2ELi4ENS5_IJNS4_1CILi2EEENSA_ILi1EEESC_EEEEENS5_IJNSA_ILi128EEENSA_ILi64EEESG_EEENS_12float_e4m3_tENS5_IJlSC_lEEESI_SJ_NS4_8TiledMMAINS4_8MMA_AtomIJNS4_10MMA_TraitsINS4_25SM100_MMA_F8F6F4_2x1SM_SSEJSI_SI_fSF_SG_NS4_17integral_constantINS4_4UMMA5MajorELSQ_0EEESR_NSO_INSP_7ScaleInELSS_0EEEST_EEEEEENS4_6LayoutINS5_IJSC_SC_SC_EEENS5_IJNSA_ILi0EEESY_SY_EEEEENS5_IJNS4_10UnderscoreES11_S11_EEEEENS4_18SM100_TMA_2SM_LOADENS4_14ComposedLayoutINS4_7SwizzleILi2ELi4ELi3EEENS4_18smem_ptr_flag_bitsILi8EEENSW_INS5_IJNSA_ILi8EEESG_EEENS5_IJSG_SC_EEEEEEEvNS4_8identityES14_S1E_vS1F_EENS_8epilogue10collective18CollectiveEpilogueINS1H_23Sm100TmaWarpSpecializedILi1ELi1ELi32ELb0ELb0EEEJNS5_IJSG_SG_SG_EEENS5_IJNSW_ISG_SC_EES1N_EEESI_SJ_SI_SJ_NS1H_6fusion15FusionCallbacksIS1L_NS1P_17LinearCombinationISI_fSI_fLNS_15FloatRoundStyleE2EEES1M_S1O_JEEENS4_5SM1004TMEM4LOAD26SM100_TMEM_LOAD_32dp32b32xENS4_13SM90_TMA_LOADES1E_NS4_39AutoVectorizingCopyWithAssumedAlignmentILi128EEENS4_14SM90_TMA_STOREES1E_S21_S21_EEEvvEEEEvNT_6ParamsE)
        /*104c*/ 	.short	0x0380
        /*104e*/ 	.short	0x0800


	//----- nvinfo : EIATTR_SW_WAR
	.align		4
.L_55:
        /*1050*/ 	.byte	0x04, 0x36
        /*1052*/ 	.short	(.L_57 - .L_56)
.L_56:
        /*1054*/ 	.word	0x00000008
.L_57:


//--------------------- .nv.callgraph             --------------------------
	.section	.nv.callgraph,"",@"SHT_CUDA_CALLGRAPH"
	.align	4
	.sectionentsize	8
	.align		4
        /*0000*/ 	.word	0x00000000
	.align		4
        /*0004*/ 	.word	0xffffffff
	.align		4
        /*0008*/ 	.word	index@(_ZN7cutlass13device_kernelINS_4gemm6kernel13GemmUniversalIN4cute5tupleIJiiiiEEENS1_10collective13CollectiveMmaINS1_35MainloopSm100TmaUmmaWarpSpecializedILi36ELi2ELi4ENS5_IJNS4_1CILi2EEENSA_ILi1EEESC_EEEEENS5_IJNSA_ILi128EEENSA_ILi64EEESG_EEENS_12float_e4m3_tENS5_IJlSC_lEEESI_SJ_NS4_8TiledMMAINS4_8MMA_AtomIJNS4_10MMA_TraitsINS4_25SM100_MMA_F8F6F4_2x1SM_SSEJSI_SI_fSF_SG_NS4_17integral_constantINS4_4UMMA5MajorELSQ_0EEESR_NSO_INSP_7ScaleInELSS_0EEEST_EEEEEENS4_6LayoutINS5_IJSC_SC_SC_EEENS5_IJNSA_ILi0EEESY_SY_EEEEENS5_IJNS4_10UnderscoreES11_S11_EEEEENS4_18SM100_TMA_2SM_LOADENS4_14ComposedLayoutINS4_7SwizzleILi2ELi4ELi3EEENS4_18smem_ptr_flag_bitsILi8EEENSW_INS5_IJNSA_ILi8EEESG_EEENS5_IJSG_SC_EEEEEEEvNS4_8identityES14_S1E_vS1F_EENS_8epilogue10collective18CollectiveEpilogueINS1H_23Sm100TmaWarpSpecializedILi1ELi1ELi32ELb0ELb0EEEJNS5_IJSG_SG_SG_EEENS5_IJNSW_ISG_SC_EES1N_EEESI_SJ_SI_SJ_NS1H_6fusion15FusionCallbacksIS1L_NS1P_17LinearCombinationISI_fSI_fLNS_15FloatRoundStyleE2EEES1M_S1O_JEEENS4_5SM1004TMEM4LOAD26SM100_TMEM_LOAD_32dp32b32xENS4_13SM90_TMA_LOADES1E_NS4_39AutoVectorizingCopyWithAssumedAlignmentILi128EEENS4_14SM90_TMA_STOREES1E_S21_S21_EEEvvEEEEvNT_6ParamsE)
	.align		4
        /*000c*/ 	.word	index@(__assertfail)
	.align		4
        /*0010*/ 	.word	0x00000000
	.align		4
        /*0014*/ 	.word	0xfffffffe
	.align		4
        /*0018*/ 	.word	0x00000000
	.align		4
        /*001c*/ 	.word	0xfffffffd
	.align		4
        /*0020*/ 	.word	0x00000000
	.align		4
        /*0024*/ 	.word	0xfffffffc


//--------------------- .nv.constant4             --------------------------
	.section	.nv.constant4,"a",@progbits
	.align	8
	.align		8
.nv.constant4:
        /*0000*/ 	.dword	__assertfail
	.align		8
        /*0008*/ 	.dword	__unnamed_1
	.align		8
        /*0010*/ 	.dword	__unnamed_2
	.align		8
        /*0018*/ 	.dword	_ZN40_INTERNAL_1ebbfa14_4_k_cu_cc826a82_228194cuda3std3__45__cpo5beginE
	.align		8
        /*0020*/ 	.dword	_ZN40_INTERNAL_1ebbfa14_4_k_cu_cc826a82_228194cuda3std3__45__cpo3endE
	.align		8
        /*0028*/ 	.dword	_ZN40_INTERNAL_1ebbfa14_4_k_cu_cc826a82_228194cuda3std3__45__cpo6cbeginE
	.align		8
        /*0030*/ 	.dword	_ZN40_INTERNAL_1ebbfa14_4_k_cu_cc826a82_228194cuda3std3__45__cpo4cendE
	.align		8
        /*0038*/ 	.dword	_ZN40_INTERNAL_1ebbfa14_4_k_cu_cc826a82_228194cuda3std3__442_GLOBAL__N__1ebbfa14_4_k_cu_cc826a82_228196ignoreE
	.align		8
        /*0040*/ 	.dword	_ZN40_INTERNAL_1ebbfa14_4_k_cu_cc826a82_228194cuda3std3__419piecewise_constructE
	.align		8
        /*0048*/ 	.dword	_ZN40_INTERNAL_1ebbfa14_4_k_cu_cc826a82_228194cuda3std3__48in_placeE
	.align		8
        /*0050*/ 	.dword	_ZN40_INTERNAL_1ebbfa14_4_k_cu_cc826a82_228194cuda3std6ranges3__45__cpo4swapE
	.align		8
        /*0058*/ 	.dword	_ZN40_INTERNAL_1ebbfa14_4_k_cu_cc826a82_228194cuda3std6ranges3__45__cpo9iter_moveE
	.align		8
        /*0060*/ 	.dword	_ZN40_INTERNAL_1ebbfa14_4_k_cu_cc826a82_228194cute7productE
	.align		8
        /*0068*/ 	.dword	_ZN40_INTERNAL_1ebbfa14_4_k_cu_cc826a82_228194cute1_E
	.align		8
        /*0070*/ 	.dword	$str$25
	.align		8
        /*0078*/ 	.dword	$str$26
	.align		8
        /*0080*/ 	.dword	$str$27
	.align		8
        /*0088*/ 	.dword	$str$28


//--------------------- .text._ZN7cutlass13device_kernelINS_4gemm6kernel13GemmUniversalIN4cute5tupleIJiiiiEEENS1_10collective13CollectiveMmaINS1_35MainloopSm100TmaUmmaWarpSpecializedILi36ELi2ELi4ENS5_IJNS4_1CILi2EEENSA_ILi1EEESC_EEEEENS5_IJNSA_ILi128EEENSA_ILi64EEESG_EEENS_12float_e4m3_tENS5_IJlSC_lEEESI_SJ_NS4_8TiledMMAINS4_8MMA_AtomIJNS4_10MMA_TraitsINS4_25SM100_MMA_F8F6F4_2x1SM_SSEJSI_SI_fSF_SG_NS4_17integral_constantINS4_4UMMA5MajorELSQ_0EEESR_NSO_INSP_7ScaleInELSS_0EEEST_EEEEEENS4_6LayoutINS5_IJSC_SC_SC_EEENS5_IJNSA_ILi0EEESY_SY_EEEEENS5_IJNS4_10UnderscoreES11_S11_EEEEENS4_18SM100_TMA_2SM_LOADENS4_14ComposedLayoutINS4_7SwizzleILi2ELi4ELi3EEENS4_18smem_ptr_flag_bitsILi8EEENSW_INS5_IJNSA_ILi8EEESG_EEENS5_IJSG_SC_EEEEEEEvNS4_8identityES14_S1E_vS1F_EENS_8epilogue10collective18CollectiveEpilogueINS1H_23Sm100TmaWarpSpecializedILi1ELi1ELi32ELb0ELb0EEEJNS5_IJSG_SG_SG_EEENS5_IJNSW_ISG_SC_EES1N_EEESI_SJ_SI_SJ_NS1H_6fusion15FusionCallbacksIS1L_NS1P_17LinearCombinationISI_fSI_fLNS_15FloatRoundStyleE2EEES1M_S1O_JEEENS4_5SM1004TMEM4LOAD26SM100_TMEM_LOAD_32dp32b32xENS4_13SM90_TMA_LOADES1E_NS4_39AutoVectorizingCopyWithAssumedAlignmentILi128EEENS4_14SM90_TMA_STOREES1E_S21_S21_EEEvvEEEEvNT_6ParamsE --------------------------
	.section	.text._ZN7cutlass13device_kernelINS_4gemm6kernel13GemmUniversalIN4cute5tupleIJiiiiEEENS1_10collective13CollectiveMmaINS1_35MainloopSm100TmaUmmaWarpSpecializedILi36ELi2ELi4ENS5_IJNS4_1CILi2EEENSA_ILi1EEESC_EEEEENS5_IJNSA_ILi128EEENSA_ILi64EEESG_EEENS_12float_e4m3_tENS5_IJlSC_lEEESI_SJ_NS4_8TiledMMAINS4_8MMA_AtomIJNS4_10MMA_TraitsINS4_25SM100_MMA_F8F6F4_2x1SM_SSEJSI_SI_fSF_SG_NS4_17integral_constantINS4_4UMMA5MajorELSQ_0EEESR_NSO_INSP_7ScaleInELSS_0EEEST_EEEEEENS4_6LayoutINS5_IJSC_SC_SC_EEENS5_IJNSA_ILi0EEESY_SY_EEEEENS5_IJNS4_10UnderscoreES11_S11_EEEEENS4_18SM100_TMA_2SM_LOADENS4_14ComposedLayoutINS4_7SwizzleILi2ELi4ELi3EEENS4_18smem_ptr_flag_bitsILi8EEENSW_INS5_IJNSA_ILi8EEESG_EEENS5_IJSG_SC_EEEEEEEvNS4_8identityES14_S1E_vS1F_EENS_8epilogue10collective18CollectiveEpilogueINS1H_23Sm100TmaWarpSpecializedILi1ELi1ELi32ELb0ELb0EEEJNS5_IJSG_SG_SG_EEENS5_IJNSW_ISG_SC_EES1N_EEESI_SJ_SI_SJ_NS1H_6fusion15FusionCallbacksIS1L_NS1P_17LinearCombinationISI_fSI_fLNS_15FloatRoundStyleE2EEES1M_S1O_JEEENS4_5SM1004TMEM4LOAD26SM100_TMEM_LOAD_32dp32b32xENS4_13SM90_TMA_LOADES1E_NS4_39AutoVectorizingCopyWithAssumedAlignmentILi128EEENS4_14SM90_TMA_STOREES1E_S21_S21_EEEvvEEEEvNT_6ParamsE,"ax",@progbits
	.align	128
.text._ZN7cutlass13device_kernelINS_4gemm6kernel13GemmUniversalIN4cute5tupleIJiiiiEEENS1_10collective13CollectiveMmaINS1_35MainloopSm100TmaUmmaWarpSpecializedILi36ELi2ELi4ENS5_IJNS4_1CILi2EEENSA_ILi1EEESC_EEEEENS5_IJNSA_ILi128EEENSA_ILi64EEESG_EEENS_12float_e4m3_tENS5_IJlSC_lEEESI_SJ_NS4_8TiledMMAINS4_8MMA_AtomIJNS4_10MMA_TraitsINS4_25SM100_MMA_F8F6F4_2x1SM_SSEJSI_SI_fSF_SG_NS4_17integral_constantINS4_4UMMA5MajorELSQ_0EEESR_NSO_INSP_7ScaleInELSS_0EEEST_EEEEEENS4_6LayoutINS5_IJSC_SC_SC_EEENS5_IJNSA_ILi0EEESY_SY_EEEEENS5_IJNS4_10UnderscoreES11_S11_EEEEENS4_18SM100_TMA_2SM_LOADENS4_14ComposedLayoutINS4_7SwizzleILi2ELi4ELi3EEENS4_18smem_ptr_flag_bitsILi8EEENSW_INS5_IJNSA_ILi8EEESG_EEENS5_IJSG_SC_EEEEEEEvNS4_8identityES14_S1E_vS1F_EENS_8epilogue10collective18CollectiveEpilogueINS1H_23Sm100TmaWarpSpecializedILi1ELi1ELi32ELb0ELb0EEEJNS5_IJSG_SG_SG_EEENS5_IJNSW_ISG_SC_EES1N_EEESI_SJ_SI_SJ_NS1H_6fusion15FusionCallbacksIS1L_NS1P_17LinearCombinationISI_fSI_fLNS_15FloatRoundStyleE2EEES1M_S1O_JEEENS4_5SM1004TMEM4LOAD26SM100_TMEM_LOAD_32dp32b32xENS4_13SM90_TMA_LOADES1E_NS4_39AutoVectorizingCopyWithAssumedAlignmentILi128EEENS4_14SM90_TMA_STOREES1E_S21_S21_EEEvvEEEEvNT_6ParamsE:
        .type           _ZN7cutlass13device_kernelINS_4gemm6kernel13GemmUniversalIN4cute5tupleIJiiiiEEENS1_10collective13CollectiveMmaINS1_35MainloopSm100TmaUmmaWarpSpecializedILi36ELi2ELi4ENS5_IJNS4_1CILi2EEENSA_ILi1EEESC_EEEEENS5_IJNSA_ILi128EEENSA_ILi64EEESG_EEENS_12float_e4m3_tENS5_IJlSC_lEEESI_SJ_NS4_8TiledMMAINS4_8MMA_AtomIJNS4_10MMA_TraitsINS4_25SM100_MMA_F8F6F4_2x1SM_SSEJSI_SI_fSF_SG_NS4_17integral_constantINS4_4UMMA5MajorELSQ_0EEESR_NSO_INSP_7ScaleInELSS_0EEEST_EEEEEENS4_6LayoutINS5_IJSC_SC_SC_EEENS5_IJNSA_ILi0EEESY_SY_EEEEENS5_IJNS4_10UnderscoreES11_S11_EEEEENS4_18SM100_TMA_2SM_LOADENS4_14ComposedLayoutINS4_7SwizzleILi2ELi4ELi3EEENS4_18smem_ptr_flag_bitsILi8EEENSW_INS5_IJNSA_ILi8EEESG_EEENS5_IJSG_SC_EEEEEEEvNS4_8identityES14_S1E_vS1F_EENS_8epilogue10collective18CollectiveEpilogueINS1H_23Sm100TmaWarpSpecializedILi1ELi1ELi32ELb0ELb0EEEJNS5_IJSG_SG_SG_EEENS5_IJNSW_ISG_SC_EES1N_EEESI_SJ_SI_SJ_NS1H_6fusion15FusionCallbacksIS1L_NS1P_17LinearCombinationISI_fSI_fLNS_15FloatRoundStyleE2EEES1M_S1O_JEEENS4_5SM1004TMEM4LOAD26SM100_TMEM_LOAD_32dp32b32xENS4_13SM90_TMA_LOADES1E_NS4_39AutoVectorizingCopyWithAssumedAlignmentILi128EEENS4_14SM90_TMA_STOREES1E_S21_S21_EEEvvEEEEvNT_6ParamsE,@function
        .size           _ZN7cutlass13device_kernelINS_4gemm6kernel13GemmUniversalIN4cute5tupleIJiiiiEEENS1_10collective13CollectiveMmaINS1_35MainloopSm100TmaUmmaWarpSpecializedILi36ELi2ELi4ENS5_IJNS4_1CILi2EEENSA_ILi1EEESC_EEEEENS5_IJNSA_ILi128EEENSA_ILi64EEESG_EEENS_12float_e4m3_tENS5_IJlSC_lEEESI_SJ_NS4_8TiledMMAINS4_8MMA_AtomIJNS4_10MMA_TraitsINS4_25SM100_MMA_F8F6F4_2x1SM_SSEJSI_SI_fSF_SG_NS4_17integral_constantINS4_4UMMA5MajorELSQ_0EEESR_NSO_INSP_7ScaleInELSS_0EEEST_EEEEEENS4_6LayoutINS5_IJSC_SC_SC_EEENS5_IJNSA_ILi0EEESY_SY_EEEEENS5_IJNS4_10UnderscoreES11_S11_EEEEENS4_18SM100_TMA_2SM_LOADENS4_14ComposedLayoutINS4_7SwizzleILi2ELi4ELi3EEENS4_18smem_ptr_flag_bitsILi8EEENSW_INS5_IJNSA_ILi8EEESG_EEENS5_IJSG_SC_EEEEEEEvNS4_8identityES14_S1E_vS1F_EENS_8epilogue10collective18CollectiveEpilogueINS1H_23Sm100TmaWarpSpecializedILi1ELi1ELi32ELb0ELb0EEEJNS5_IJSG_SG_SG_EEENS5_IJNSW_ISG_SC_EES1N_EEESI_SJ_SI_SJ_NS1H_6fusion15FusionCallbacksIS1L_NS1P_17LinearCombinationISI_fSI_fLNS_15FloatRoundStyleE2EEES1M_S1O_JEEENS4_5SM1004TMEM4LOAD26SM100_TMEM_LOAD_32dp32b32xENS4_13SM90_TMA_LOADES1E_NS4_39AutoVectorizingCopyWithAssumedAlignmentILi128EEENS4_14SM90_TMA_STOREES1E_S21_S21_EEEvvEEEEvNT_6ParamsE,(.L_x_246 - _ZN7cutlass13device_kernelINS_4gemm6kernel13GemmUniversalIN4cute5tupleIJiiiiEEENS1_10collective13CollectiveMmaINS1_35MainloopSm100TmaUmmaWarpSpecializedILi36ELi2ELi4ENS5_IJNS4_1CILi2EEENSA_ILi1EEESC_EEEEENS5_IJNSA_ILi128EEENSA_ILi64EEESG_EEENS_12float_e4m3_tENS5_IJlSC_lEEESI_SJ_NS4_8TiledMMAINS4_8MMA_AtomIJNS4_10MMA_TraitsINS4_25SM100_MMA_F8F6F4_2x1SM_SSEJSI_SI_fSF_SG_NS4_17integral_constantINS4_4UMMA5MajorELSQ_0EEESR_NSO_INSP_7ScaleInELSS_0EEEST_EEEEEENS4_6LayoutINS5_IJSC_SC_SC_EEENS5_IJNSA_ILi0EEESY_SY_EEEEENS5_IJNS4_10UnderscoreES11_S11_EEEEENS4_18SM100_TMA_2SM_LOADENS4_14ComposedLayoutINS4_7SwizzleILi2ELi4ELi3EEENS4_18smem_ptr_flag_bitsILi8EEENSW_INS5_IJNSA_ILi8EEESG_EEENS5_IJSG_SC_EEEEEEEvNS4_8identityES14_S1E_vS1F_EENS_8epilogue10collective18CollectiveEpilogueINS1H_23Sm100TmaWarpSpecializedILi1ELi1ELi32ELb0ELb0EEEJNS5_IJSG_SG_SG_EEENS5_IJNSW_ISG_SC_EES1N_EEESI_SJ_SI_SJ_NS1H_6fusion15FusionCallbacksIS1L_NS1P_17LinearCombinationISI_fSI_fLNS_15FloatRoundStyleE2EEES1M_S1O_JEEENS4_5SM1004TMEM4LOAD26SM100_TMEM_LOAD_32dp32b32xENS4_13SM90_TMA_LOADES1E_NS4_39AutoVectorizingCopyWithAssumedAlignmentILi128EEENS4_14SM90_TMA_STOREES1E_S21_S21_EEEvvEEEEvNT_6ParamsE)
        .other          _ZN7cutlass13device_kernelINS_4gemm6kernel13GemmUniversalIN4cute5tupleIJiiiiEEENS1_10collective13CollectiveMmaINS1_35MainloopSm100TmaUmmaWarpSpecializedILi36ELi2ELi4ENS5_IJNS4_1CILi2EEENSA_ILi1EEESC_EEEEENS5_IJNSA_ILi128EEENSA_ILi64EEESG_EEENS_12float_e4m3_tENS5_IJlSC_lEEESI_SJ_NS4_8TiledMMAINS4_8MMA_AtomIJNS4_10MMA_TraitsINS4_25SM100_MMA_F8F6F4_2x1SM_SSEJSI_SI_fSF_SG_NS4_17integral_constantINS4_4UMMA5MajorELSQ_0EEESR_NSO_INSP_7ScaleInELSS_0EEEST_EEEEEENS4_6LayoutINS5_IJSC_SC_SC_EEENS5_IJNSA_ILi0EEESY_SY_EEEEENS5_IJNS4_10UnderscoreES11_S11_EEEEENS4_18SM100_TMA_2SM_LOADENS4_14ComposedLayoutINS4_7SwizzleILi2ELi4ELi3EEENS4_18smem_ptr_flag_bitsILi8EEENSW_INS5_IJNSA_ILi8EEESG_EEENS5_IJSG_SC_EEEEEEEvNS4_8identityES14_S1E_vS1F_EENS_8epilogue10collective18CollectiveEpilogueINS1H_23Sm100TmaWarpSpecializedILi1ELi1ELi32ELb0ELb0EEEJNS5_IJSG_SG_SG_EEENS5_IJNSW_ISG_SC_EES1N_EEESI_SJ_SI_SJ_NS1H_6fusion15FusionCallbacksIS1L_NS1P_17LinearCombinationISI_fSI_fLNS_15FloatRoundStyleE2EEES1M_S1O_JEEENS4_5SM1004TMEM4LOAD26SM100_TMEM_LOAD_32dp32b32xENS4_13SM90_TMA_LOADES1E_NS4_39AutoVectorizingCopyWithAssumedAlignmentILi128EEENS4_14SM90_TMA_STOREES1E_S21_S21_EEEvvEEEEvNT_6ParamsE,@"STO_CUDA_ENTRY STV_DEFAULT"
_ZN7cutlass13device_kernelINS_4gemm6kernel13GemmUniversalIN4cute5tupleIJiiiiEEENS1_10collective13CollectiveMmaINS1_35MainloopSm100TmaUmmaWarpSpecializedILi36ELi2ELi4ENS5_IJNS4_1CILi2EEENSA_ILi1EEESC_EEEEENS5_IJNSA_ILi128EEENSA_ILi64EEESG_EEENS_12float_e4m3_tENS5_IJlSC_lEEESI_SJ_NS4_8TiledMMAINS4_8MMA_AtomIJNS4_10MMA_TraitsINS4_25SM100_MMA_F8F6F4_2x1SM_SSEJSI_SI_fSF_SG_NS4_17integral_constantINS4_4UMMA5MajorELSQ_0EEESR_NSO_INSP_7ScaleInELSS_0EEEST_EEEEEENS4_6LayoutINS5_IJSC_SC_SC_EEENS5_IJNSA_ILi0EEESY_SY_EEEEENS5_IJNS4_10UnderscoreES11_S11_EEEEENS4_18SM100_TMA_2SM_LOADENS4_14ComposedLayoutINS4_7SwizzleILi2ELi4ELi3EEENS4_18smem_ptr_flag_bitsILi8EEENSW_INS5_IJNSA_ILi8EEESG_EEENS5_IJSG_SC_EEEEEEEvNS4_8identityES14_S1E_vS1F_EENS_8epilogue10collective18CollectiveEpilogueINS1H_23Sm100TmaWarpSpecializedILi1ELi1ELi32ELb0ELb0EEEJNS5_IJSG_SG_SG_EEENS5_IJNSW_ISG_SC_EES1N_EEESI_SJ_SI_SJ_NS1H_6fusion15FusionCallbacksIS1L_NS1P_17LinearCombinationISI_fSI_fLNS_15FloatRoundStyleE2EEES1M_S1O_JEEENS4_5SM1004TMEM4LOAD26SM100_TMEM_LOAD_32dp32b32xENS4_13SM90_TMA_LOADES1E_NS4_39AutoVectorizingCopyWithAssumedAlignmentILi128EEENS4_14SM90_TMA_STOREES1E_S21_S21_EEEvvEEEEvNT_6ParamsE:
[----:B------:R-:W1:Y:S01]  /*0000*/  LDC R1, c[0x0][0x37c] ;  /* 0x0000df00ff017b82 */ /* 0x000e620000000800 */
[----:B------:R-:W2:Y:S01]  /*0010*/  S2R R103, SR_TID.X ;  /* 0x0000000000677919 */ /* 0x000ea20000002100 */
[----:B------:R-:W3:Y:S06]  /*0020*/  LDCU.64 UR6, c[0x0][0x890] ;  /* 0x00011200ff0677ac */ /* 0x000eec0008000a00 */
[----:B------:R-:W4:Y:S01]  /*0030*/  S2UR UR37, SR_CgaCtaId ;  /* 0x00000000002579c3 */ /* 0x000f220000008800 */
[----:B------:R-:W-:Y:S02]  /*0040*/  PRMT R95, RZ, 0x7610, R95 ;  /* 0x00007610ff5f7816 */ /* 0x000fe4000000005f */
[----:B------:R-:W-:Y:S01]  /*0050*/  ELECT P1, URZ, PT ;  /* 0x0000000000ff782f */ /* 0x000fe20003820000 */
[----:B------:R-:W1:Y:S01]  /*0060*/  LDCU.64 UR40, c[0x0][0x358] ;  /* 0x00006b00ff2877ac */ /* 0x000e620008000a00 */
[----:B---3--:R-:W-:-:S04]  /*0070*/  UISETP.NE.U32.AND UP0, UPT, UR6, URZ, UPT ;  /* 0x000000ff0600728c */ /* 0x008fc8000bf05070 */
[----:B------:R-:W-:Y:S02]  /*0080*/  UISETP.NE.AND.EX UP0, UPT, UR7, URZ, UPT, UP0 ;  /* 0x000000ff0700728c */ /* 0x000fe4000bf05300 */
[----:B----4-:R-:W-:Y:S02]  /*0090*/  ULOP3.LUT UR5, UR37, 0x1, URZ, 0xc0, !UPT ;  /* 0x0000000125057892 */ /* 0x010fe4000f8ec0ff */
[----:B------:R-:W-:Y:S01]  /*00a0*/  ULOP3.LUT UR4, UR37, 0x1, URZ, 0x3c, !UPT ;  /* 0x0000000125047892 */ /* 0x000fe2000f8e3cff */
[----:B--2---:R-:W-:-:S05]  /*00b0*/  SHF.R.U32.HI R106, RZ, 0x5, R103 ;  /* 0x00000005ff6a7819 */ /* 0x004fca0000011667 */
[----:B------:R-:W2:Y:S02]  /*00c0*/  SHFL.IDX PT, R0, R106, RZ, 0x1f ;  /* 0x00001fff6a007589 */ /* 0x000ea400000e0000 */
[----:B--2---:R-:W-:Y:S01]  /*00d0*/  R2UR UR10, R0 ;  /* 0x00000000000a72ca */ /* 0x004fe200000e0000 */
[----:B-1----:R-:W-:-:S14]  /*00e0*/  BRA.U UP0, `(.L_x_0) ;  /* 0x00000001002c7547 */ /* 0x002fdc000b800000 */
[----:B------:R-:W1:Y:S02]  /*00f0*/  LDCU.64 UR8, c[0x0][0x888] ;  /* 0x00011100ff0877ac */ /* 0x000e640008000a00 */
[----:B-1----:R-:W-:-:S04]  /*0100*/  UISETP.NE.U32.AND UP0, UPT, UR8, URZ, UPT ;  /* 0x000000ff0800728c */ /* 0x002fc8000bf05070 */
[----:B------:R-:W-:-:S09]  /*0110*/  UISETP.NE.AND.EX UP0, UPT, UR9, URZ, UPT, UP0 ;  /* 0x000000ff0900728c */ /* 0x000fd2000bf05300 */
[----:B------:R-:W-:Y:S05]  /*0120*/  BRA.U !UP0, `(.L_x_1) ;  /* 0x0000000108107547 */ /* 0x000fea000b800000 */
[----:B------:R-:W1:Y:S02]  /*0130*/  LDC.64 R2, c[0x0][0x888] ;  /* 0x00022200ff027b82 */ /* 0x000e640000000a00 */
[----:B-1----:R1:W5:Y:S01]  /*0140*/  LDG.E R49, desc[UR40][R2.64] ;  /* 0x0000002802317981 */ /* 0x002362000c1e1900 */
[----:B------:R-:W-:Y:S01]  /*0150*/  HFMA2 R95, -RZ, RZ, 0, 5.9604644775390625e-08 ;  /* 0x00000001ff5f7431 */ /* 0x000fe200000001ff */
[----:B------:R-:W-:Y:S05]  /*0160*/  BRA `(.L_x_0) ;  /* 0x00000000000c7947 */ /* 0x000fea0003800000 */
.L_x_1:
[----:B------:R-:W1:Y:S01]  /*0170*/  LDCU UR8, c[0x0][0x880] ;  /* 0x00011000ff0877ac */ /* 0x000e620008000800 */
[----:B------:R-:W-:Y:S01]  /*0180*/  HFMA2 R95, -RZ, RZ, 0, 5.9604644775390625e-08 ;  /* 0x00000001ff5f7431 */ /* 0x000fe200000001ff */
[----:B-1----:R-:W-:-:S07]  /*0190*/  MOV R49, UR8 ;  /* 0x0000000800317c02 */ /* 0x002fce0008000f00 */
.L_x_0:
[----:B------:R-:W2:Y:S02]  /*01a0*/  LDCU.64 UR8, c[0x0][0x8b0] ;  /* 0x00011600ff0877ac */ /* 0x000ea40008000a00 */
[----:B--2---:R-:W-:-:S04]  /*01b0*/  UISETP.NE.U32.AND UP0, UPT, UR8, URZ, UPT ;  /* 0x000000ff0800728c */ /* 0x004fc8000bf05070 */
[----:B------:R-:W-:-:S09]  /*01c0*/  UISETP.NE.AND.EX UP0, UPT, UR9, URZ, UPT, UP0 ;  /* 0x000000ff0900728c */ /* 0x000fd2000bf05300 */
[----:B------:R-:W-:Y:S05]  /*01d0*/  BRA.U UP0, `(.L_x_2) ;  /* 0x0000000100247547 */ /* 0x000fea000b800000 */
[----:B------:R-:W2:Y:S02]  /*01e0*/  LDCU.64 UR8, c[0x0][0x8a8] ;  /* 0x00011500ff0877ac */ /* 0x000ea40008000a00 */
[----:B--2---:R-:W-:-:S04]  /*01f0*/  UISETP.NE.U32.AND UP0, UPT, UR8, URZ, UPT ;  /* 0x000000ff0800728c */ /* 0x004fc8000bf05070 */
[----:B------:R-:W-:-:S09]  /*0200*/  UISETP.NE.AND.EX UP0, UPT, UR9, URZ, UPT, UP0 ;  /* 0x000000ff0900728c */ /* 0x000fd2000bf05300 */
[----:B------:R-:W-:Y:S05]  /*0210*/  BRA.U !UP0, `(.L_x_3) ;  /* 0x00000001080c7547 */ /* 0x000fea000b800000 */
[----:B------:R-:W2:Y:S02]  /*0220*/  LDC.64 R46, c[0x0][0x8a8] ;  /* 0x00022a00ff2e7b82 */ /* 0x000ea40000000a00 */
[----:B--2---:R2:W5:Y:S01]  /*0230*/  LDG.E R46, desc[UR40][R46.64] ;  /* 0x000000282e2e7981 */ /* 0x004562000c1e1900 */
[----:B------:R-:W-:Y:S05]  /*0240*/  BRA `(.L_x_2) ;  /* 0x0000000000087947 */ /* 0x000fea0003800000 */
.L_x_3:
[----:B------:R-:W2:Y:S02]  /*0250*/  LDCU UR8, c[0x0][0x8a0] ;  /* 0x00011400ff0877ac */ /* 0x000ea40008000800 */
[----:B--2---:R-:W-:Y:S02]  /*0260*/  MOV R46, UR8 ;  /* 0x00000008002e7c02 */ /* 0x004fe40008000f00 */
.L_x_2:
[----:B------:R-:W-:Y:S01]  /*0270*/  IMAD.U32 R0, RZ, RZ, UR10 ;  /* 0x0000000aff007e24 */ /* 0x000fe2000f8e00ff */
[----:B------:R-:W-:Y:S04]  /*0280*/  BSSY.RECONVERGENT B0, `(.L_x_4) ;  /* 0x000000c000007945 */ /* 0x000fe80003800200 */
[C---:B------:R-:W-:Y:S02]  /*0290*/  ISETP.NE.OR P2, PT, R0.reuse, 0x1, !P1 ;  /* 0x000000010000780c */ /* 0x040fe40004f45670 */
[----:B------:R-:W-:-:S11]  /*02a0*/  ISETP.NE.OR P0, PT, R0, 0x3, !P1 ;  /* 0x000000030000780c */ /* 0x000fd60004f05670 */
[----:B------:R-:W-:Y:S05]  /*02b0*/  @P2 BRA `(.L_x_5) ;  /* 0x0000000000202947 */ /* 0x000fea0003800000 */
[----:B------:R-:W3:Y:S02]  /*02c0*/  LDCU.64 UR8, c[0x0][0x348] ;  /* 0x00006900ff0877ac */ /* 0x000ee40008000a00 */
[----:B---3--:R-:W-:Y:S02]  /*02d0*/  UIADD3 UR12, UP1, UPT, UR8, 0x80, URZ ;  /* 0x00000080080c7890 */ /* 0x008fe4000ff3e0ff */
[----:B------:R-:W-:Y:S02]  /*02e0*/  UIADD3 UR8, UP0, UPT, UR8, 0x180, URZ ;  /* 0x0000018008087890 */ /* 0x000fe4000ff1e0ff */
[----:B------:R-:W-:Y:S02]  /*02f0*/  UIADD3.X UR13, UPT, UPT, URZ, UR9, URZ, UP1, !UPT ;  /* 0x00000009ff0d7290 */ /* 0x000fe40008ffe4ff */
[----:B------:R-:W-:-:S07]  /*0300*/  UIADD3.X UR9, UPT, UPT, URZ, UR9, URZ, UP0, !UPT ;  /* 0x00000009ff097290 */ /* 0x000fce00087fe4ff */
[----:B------:R3:W-:Y:S02]  /*0310*/  UTMACCTL.PF [UR12] ;  /* 0x000000000c0079b9 */ /* 0x0007e40008040000 */
[----:B------:R3:W-:Y:S02]  /*0320*/  UTMACCTL.PF [UR8] ;  /* 0x00000000080079b9 */ /* 0x0007e40008040000 */
[----:B---3--:R-:W-:Y:S01]  /*0330*/  NOP ;  /* 0x0000000000007918 */ /* 0x008fe20000000000 */
.L_x_5:
[----:B------:R-:W-:Y:S05]  /*0340*/  BSYNC.RECONVERGENT B0 ;  /* 0x0000000000007941 */ /* 0x000fea0003800200 */
.L_x_4:
[----:B------:R-:W-:Y:S04]  /*0350*/  BSSY.RECONVERGENT B0, `(.L_x_6) ;  /* 0x000000a000007945 */ /* 0x000fe80003800200 */
        /* <DEDUP_REMOVED lines=9> */
.L_x_7:
[----:B------:R-:W-:Y:S05]  /*03f0*/  BSYNC.RECONVERGENT B0 ;  /* 0x0000000000007941 */ /* 0x000fea0003800200 */
.L_x_6:
[----:B------:R-:W3:Y:S01]  /*0400*/  LDCU.64 UR8, c[0x0][0x888] ;  /* 0x00011100ff0877ac */ /* 0x000ee20008000a00 */
[----:B------:R-:W-:Y:S02]  /*0410*/  UISETP.EQ.U32.AND UP1, UPT, UR6, URZ, UPT ;  /* 0x000000ff0600728c */ /* 0x000fe4000bf22070 */
[----:B------:R-:W-:Y:S02]  /*0420*/  UPLOP3.LUT UP5, UPT, UPT, UPT, UPT, 0x80, 0x8 ;  /* 0x000000000008789c */ /* 0x000fe40003faf070 */
[----:B---3--:R-:W-:-:S04]  /*0430*/  UISETP.NE.U32.AND UP0, UPT, UR8, URZ, UPT ;  /* 0x000000ff0800728c */ /* 0x008fc8000bf05070 */
[----:B------:R-:W-:-:S04]  /*0440*/  UISETP.NE.AND.EX UP0, UPT, UR9, URZ, UPT, UP0 ;  /* 0x000000ff0900728c */ /* 0x000fc8000bf05300 */
[----:B------:R-:W-:-:S04]  /*0450*/  UISETP.EQ.OR.EX UP2, UPT, UR7, URZ, !UP0, UP1 ;  /* 0x000000ff0700728c */ /* 0x000fc8000c742710 */
[----:B------:R-:W-:-:S05]  /*0460*/  UP2UR UR44, UPR, URZ, 0x4 ;  /* 0x00000004ff2c7883 */ /* 0x000fca0008000000 */
[----:B------:R-:W-:Y:S07]  /*0470*/  BRA.U !UP2, `(.L_x_8) ;  /* 0x000000010a207547 */ /* 0x000fee000b800000 */
[----:B------:R-:W-:Y:S01]  /*0480*/  UISETP.NE.U32.AND UP2, UPT, UR6, URZ, UPT ;  /* 0x000000ff0600728c */ /* 0x000fe2000bf45070 */
[----:B-----5:R-:W-:Y:S01]  /*0490*/  FSETP.NEU.AND P0, PT, R49, RZ, PT ;  /* 0x000000ff3100720b */ /* 0x020fe20003f0d000 */
[----:B------:R-:W-:Y:S02]  /*04a0*/  USEL UR6, URZ, 0xffffffff, UP0 ;  /* 0xffffffffff067887 */ /* 0x000fe40008000000 */
[----:B------:R-:W-:-:S10]  /*04b0*/  UISETP.NE.AND.EX UP2, UPT, UR7, URZ, UPT, UP2 ;  /* 0x000000ff0700728c */ /* 0x000fd4000bf45320 */
[----:B------:R-:W-:Y:S01]  /*04c0*/  VOTEU.ANY UP1, P0 ;  /* 0x0000000000ff7886 */ /* 0x000fe20000020100 */
[----:B------:R-:W-:-:S04]  /*04d0*/  @!UP2 USEL UR6, URZ, 0xffffffff, UP1 ;  /* 0xffffffffff06a887 */ /* 0x000fc80008800000 */
[----:B------:R-:W-:-:S04]  /*04e0*/  ULOP3.LUT UR6, UR6, 0x1, URZ, 0xc0, !UPT ;  /* 0x0000000106067892 */ /* 0x000fc8000f8ec0ff */
[----:B------:R-:W-:-:S11]  /*04f0*/  UISETP.NE.U32.AND UP5, UPT, UR6, 0x1, UPT ;  /* 0x000000010600788c */ /* 0x000fd6000bfa5070 */
.L_x_8:
[----:B------:R-:W3:Y:S01]  /*0500*/  SHFL.IDX PT, R0, R106, RZ, 0x1f ;  /* 0x00001fff6a007589 */ /* 0x000ee200000e0000 */
[----:B------:R-:W-:-:S04]  /*0510*/  UISETP.NE.AND UP1, UPT, UR10, 0x2, UPT ;  /* 0x000000020a00788c */ /* 0x000fc8000bf25270 */
[----:B------:R-:W-:Y:S02]  /*0520*/  UISETP.EQ.AND UP2, UPT, UR5, URZ, !UP1 ;  /* 0x000000ff0500728c */ /* 0x000fe4000cf42270 */
[----:B------:R-:W-:-:S04]  /*0530*/  USEL UR7, URZ, 0x1, UP1 ;  /* 0x00000001ff077887 */ /* 0x000fc80008800000 */
[----:B------:R-:W-:Y:S02]  /*0540*/  PLOP3.LUT P5, PT, P1, PT, UP2, 0x80, 0x8 ;  /* 0x000000000008781c */ /* 0x000fe40000faf028 */
[----:B---3--:R-:W-:-:S13]  /*0550*/  ISETP.NE.AND P0, PT, R0, RZ, PT ;  /* 0x000000ff0000720c */ /* 0x008fda0003f05270 */
[----:B------:R-:W-:Y:S05]  /*0560*/  @P0 BRA `(.L_x_9) ;  /* 0x0000000400500947 */ /* 0x000fea0003800000 */
[----:B------:R-:W-:Y:S01]  /*0570*/  ELECT P0, URZ, PT ;  /* 0x0000000000ff782f */ /* 0x000fe20003800000 */
[----:B------:R-:W-:-:S12]  /*0580*/  BSSY.RECONVERGENT B0, `(.L_x_9) ;  /* 0x0000052000007945 */ /* 0x000fd80003800200 */
[----:B------:R-:W-:Y:S05]  /*0590*/  @!P0 BRA `(.L_x_10) ;  /* 0x0000000400408947 */ /* 0x000fea0003800000 */
[----:B------:R-:W-:Y:S01]  /*05a0*/  UMOV UR8, 0x400 ;  /* 0x0000040000087882 */ /* 0x000fe20000000000 */
[----:B------:R-:W-:Y:S01]  /*05b0*/  UMOV UR6, 0x1 ;  /* 0x0000000100067882 */ /* 0x000fe20000000000 */
[----:B------:R-:W-:Y:S02]  /*05c0*/  ULEA UR8, UR37, UR8, 0x18 ;  /* 0x0000000825087291 */ /* 0x000fe4000f8ec0ff */
[----:B------:R-:W-:-:S04]  /*05d0*/  UIADD3 UR12, UPT, UPT, -UR6, 0x100000, URZ ;  /* 0x00100000060c7890 */ /* 0x000fc8000fffe1ff */
[----:B------:R-:W-:Y:S02]  /*05e0*/  USHF.L.U32 UR13, UR12, 0xb, URZ ;  /* 0x0000000b0c0d7899 */ /* 0x000fe400080006ff */
[----:B------:R-:W-:Y:S01]  /*05f0*/  USHF.L.U32 UR12, UR12, 0x1, URZ ;  /* 0x000000010c0c7899 */ /* 0x000fe200080006ff */
[----:B------:R-:W3:Y:S11]  /*0600*/  FENCE.VIEW.ASYNC.S ;  /* 0x00000000000073c6 */ /* 0x000ef60000000000 */
[----:B---3--:R3:W4:Y:S01]  /*0610*/  SYNCS.EXCH.64 URZ, [UR8], UR12 ;  /* 0x0000000c08ff75b2 */ /* 0x0087220008000100 */
[----:B------:R3:W1:Y:S01]  /*0620*/  SYNCS.EXCH.64 URZ, [UR8+0x120], UR12 ;  /* 0x0001200c08ff75b2 */ /* 0x0006620008000100 */
        /* <DEDUP_REMOVED lines=69> */
[----:B------:R3:W1:Y:S02]  /*0a80*/  SYNCS.EXCH.64 URZ, [UR8+0x238], UR12 ;  /* 0x0002380c08ff75b2 */ /* 0x0006640008000100 */
[----:B---34-:R-:W-:Y:S01]  /*0a90*/  NOP ;  /* 0x0000000000007918 */ /* 0x018fe20000000000 */
.L_x_10:
[----:B------:R-:W-:Y:S05]  /*0aa0*/  BSYNC.RECONVERGENT B0 ;  /* 0x0000000000007941 */ /* 0x000fea0003800200 */
.L_x_9:
[----:B------:R-:W3:Y:S01]  /*0ab0*/  SHFL.IDX PT, R0, R106, RZ, 0x1f ;  /* 0x00001fff6a007589 */ /* 0x000ee200000e0000 */
[----:B------:R-:W-:Y:S01]  /*0ac0*/  NOP ;  /* 0x0000000000007918 */ /* 0x000fe20000000000 */
[----:B---3--:R-:W-:-:S13]  /*0ad0*/  ISETP.NE.AND P0, PT, R0, 0x1, PT ;  /* 0x000000010000780c */ /* 0x008fda0003f05270 */
[----:B------:R-:W-:Y:S05]  /*0ae0*/  @P0 BRA `(.L_x_11) ;  /* 0x00000000003c0947 */ /* 0x000fea0003800000 */
[----:B------:R-:W-:Y:S01]  /*0af0*/  UMOV UR9, 0x400 ;  /* 0x0000040000097882 */ /* 0x000fe20000000000 */
[----:B------:R-:W-:Y:S01]  /*0b00*/  UMOV UR8, 0x20 ;  /* 0x0000002000087882 */ /* 0x000fe20000000000 */
[----:B------:R-:W-:Y:S01]  /*0b10*/  UMOV UR6, 0x80 ;  /* 0x0000008000067882 */ /* 0x000fe20000000000 */
[----:B------:R-:W-:Y:S02]  /*0b20*/  ULEA UR9, UR37, UR9, 0x18 ;  /* 0x0000000925097291 */ /* 0x000fe4000f8ec0ff */
[----:B------:R-:W-:-:S04]  /*0b30*/  UIADD3 UR12, UPT, UPT, -UR8, 0x100000, URZ ;  /* 0x00100000080c7890 */ /* 0x000fc8000fffe1ff */
[----:B------:R-:W-:Y:S02]  /*0b40*/  USHF.L.U32 UR13, UR12, 0xb, URZ ;  /* 0x0000000b0c0d7899 */ /* 0x000fe400080006ff */
[----:B------:R-:W-:Y:S02]  /*0b50*/  USHF.L.U32 UR12, UR12, 0x1, URZ ;  /* 0x000000010c0c7899 */ /* 0x000fe400080006ff */
[----:B------:R-:W-:-:S04]  /*0b60*/  UIADD3 UR14, UPT, UPT, -UR6, 0x100000, URZ ;  /* 0x00100000060e7890 */ /* 0x000fc8000fffe1ff */
[----:B------:R-:W-:Y:S02]  /*0b70*/  USHF.L.U32 UR15, UR14, 0xb, URZ ;  /* 0x0000000b0e0f7899 */ /* 0x000fe400080006ff */
[----:B------:R-:W-:Y:S01]  /*0b80*/  USHF.L.U32 UR14, UR14, 0x1, URZ ;  /* 0x000000010e0e7899 */ /* 0x000fe200080006ff */
[----:B------:R-:W-:Y:S01]  /*0b90*/  ELECT P0, URZ, PT ;  /* 0x0000000000ff782f */ /* 0x000fe20003800000 */
[----:B------:R-:W3:Y:S02]  /*0ba0*/  FENCE.VIEW.ASYNC.S ;  /* 0x00000000000073c6 */ /* 0x000ee40000000000 */
[----:B---3--:R3:W4:Y:S08]  /*0bb0*/  SYNCS.EXCH.64 URZ, [UR9+0x240], UR12 ;  /* 0x0002400c09ff75b2 */ /* 0x0087300008000100 */
[----:B------:R3:W1:Y:S01]  /*0bc0*/  SYNCS.EXCH.64 URZ, [UR9+0x248], UR14 ;  /* 0x0002480e09ff75b2 */ /* 0x0006620008000100 */
[----:B------:R-:W-:Y:S01]  /*0bd0*/  NOP ;  /* 0x0000000000007918 */ /* 0x000fe20000000000 */
.L_x_11:
[----:B------:R-:W2:Y:S01]  /*0be0*/  SHFL.IDX PT, R0, R106, RZ, 0x1f ;  /* 0x00001fff6a007589 */ /* 0x000ea200000e0000 */
[----:B------:R-:W-:Y:S01]  /*0bf0*/  NOP ;  /* 0x0000000000007918 */ /* 0x000fe20000000000 */
[----:B--2---:R-:W-:-:S13]  /*0c00*/  ISETP.NE.AND P0, PT, R0, 0x3, PT ;  /* 0x000000030000780c */ /* 0x004fda0003f05270 */
[----:B------:R-:W-:Y:S05]  /*0c10*/  @P0 BRA `(.L_x_12) ;  /* 0x00000000002c0947 */ /* 0x000fea0003800000 */
[----:B------:R-:W-:Y:S01]  /*0c20*/  UMOV UR8, 0x400 ;  /* 0x0000040000087882 */ /* 0x000fe20000000000 */
[----:B------:R-:W-:Y:S01]  /*0c30*/  UMOV UR6, 0x20 ;  /* 0x0000002000067882 */ /* 0x000fe20000000000 */
[----:B------:R-:W-:Y:S02]  /*0c40*/  ULEA UR8, UR37, UR8, 0x18 ;  /* 0x0000000825087291 */ /* 0x000fe4000f8ec0ff */
[----:B---3--:R-:W-:-:S04]  /*0c50*/  UIADD3 UR12, UPT, UPT, -UR6, 0x100000, URZ ;  /* 0x00100000060c7890 */ /* 0x008fc8000fffe1ff */
[----:B------:R-:W-:Y:S02]  /*0c60*/  USHF.L.U32 UR13, UR12, 0xb, URZ ;  /* 0x0000000b0c0d7899 */ /* 0x000fe400080006ff */
[----:B------:R-:W-:Y:S01]  /*0c70*/  USHF.L.U32 UR12, UR12, 0x1, URZ ;  /* 0x000000010c0c7899 */ /* 0x000fe200080006ff */
[----:B------:R-:W-:Y:S01]  /*0c80*/  ELECT P0, URZ, PT ;  /* 0x0000000000ff782f */ /* 0x000fe20003800000 */
[----:B------:R-:W2:Y:S10]  /*0c90*/  FENCE.VIEW.ASYNC.S ;  /* 0x00000000000073c6 */ /* 0x000eb40000000000 */
[----:B--2---:R2:W3:Y:S01]  /*0ca0*/  SYNCS.EXCH.64 URZ, [UR8+0x250], UR12 ;  /* 0x0002500c08ff75b2 */ /* 0x0044e20008000100 */
[----:B------:R2:W1:Y:S01]  /*0cb0*/  SYNCS.EXCH.64 URZ, [UR8+0x258], UR12 ;  /* 0x0002580c08ff75b2 */ /* 0x0004620008000100 */
[----:B------:R-:W-:Y:S01]  /*0cc0*/  NOP ;  /* 0x0000000000007918 */ /* 0x000fe20000000000 */
.L_x_12:
[----:B------:R-:W4:Y:S01]  /*0cd0*/  SHFL.IDX PT, R0, R106, RZ, 0x1f ;  /* 0x00001fff6a007589 */ /* 0x000f2200000e0000 */
[----:B------:R-:W-:Y:S01]  /*0ce0*/  NOP ;  /* 0x0000000000007918 */ /* 0x000fe20000000000 */
[----:B----4-:R-:W-:-:S13]  /*0cf0*/  ISETP.NE.AND P0, PT, R0, 0x4, PT ;  /* 0x000000040000780c */ /* 0x010fda0003f05270 */
[----:B------:R-:W-:Y:S05]  /*0d00*/  @P0 BRA `(.L_x_13) ;  /* 0x0000000000480947 */ /* 0x000fea0003800000 */
[----:B---3--:R-:W-:Y:S01]  /*0d10*/  UMOV UR9, 0x1e0 ;  /* 0x000001e000097882 */ /* 0x008fe20000000000 */
[----:B--2---:R-:W-:Y:S01]  /*0d20*/  UMOV UR8, 0x400 ;  /* 0x0000040000087882 */ /* 0x004fe20000000000 */
[----:B------:R-:W-:Y:S01]  /*0d30*/  USEL UR9, UR9, 0x1a0, UP5 ;  /* 0x000001a009097887 */ /* 0x000fe2000a800000 */
        /* <DEDUP_REMOVED lines=9> */
[----:B------:R-:W2:Y:S02]  /*0dd0*/  FENCE.VIEW.ASYNC.S ;  /* 0x00000000000073c6 */ /* 0x000ea40000000000 */
[----:B--2---:R4:W2:Y:S08]  /*0de0*/  SYNCS.EXCH.64 URZ, [UR8+0x260], UR12 ;  /* 0x0002600c08ff75b2 */ /* 0x0048b00008000100 */
[----:B------:R4:W3:Y:S01]  /*0df0*/  SYNCS.EXCH.64 URZ, [UR8+0x270], UR14 ;  /* 0x0002700e08ff75b2 */ /* 0x0008e20008000100 */
[----:B------:R4:W1:Y:S01]  /*0e00*/  SYNCS.EXCH.64 URZ, [UR8+0x268], UR12 ;  /* 0x0002680c08ff75b2 */ /* 0x0008620008000100 */
[----:B------:R4:W1:Y:S02]  /*0e10*/  SYNCS.EXCH.64 URZ, [UR8+0x278], UR14 ;  /* 0x0002780e08ff75b2 */ /* 0x0008640008000100 */
[----:B----4-:R-:W-:Y:S01]  /*0e20*/  NOP ;  /* 0x0000000000007918 */ /* 0x010fe20000000000 */
.L_x_13:
[----:B------:R-:W4:Y:S01]  /*0e30*/  SHFL.IDX PT, R0, R106, RZ, 0x1f ;  /* 0x00001fff6a007589 */ /* 0x000f2200000e0000 */
[----:B------:R-:W-:Y:S01]  /*0e40*/  NOP ;  /* 0x0000000000007918 */ /* 0x000fe20000000000 */
[----:B----4-:R-:W-:-:S13]  /*0e50*/  ISETP.NE.AND P0, PT, R0, 0x5, PT ;  /* 0x000000050000780c */ /* 0x010fda0003f05270 */
[----:B------:R-:W-:Y:S05]  /*0e60*/  @P0 BRA `(.L_x_14) ;  /* 0x0000000000540947 */ /* 0x000fea0003800000 */
[----:B---3--:R-:W-:Y:S01]  /*0e70*/  UMOV UR9, 0x400 ;  /* 0x0000040000097882 */ /* 0x008fe20000000000 */
[----:B--2---:R-:W-:Y:S01]  /*0e80*/  UMOV UR8, 0x1 ;  /* 0x0000000100087882 */ /* 0x004fe20000000000 */
        /* <DEDUP_REMOVED lines=13> */
[----:B------:R4:W1:Y:S01]  /*0f60*/  SYNCS.EXCH.64 URZ, [UR9+0x2a8], UR14 ;  /* 0x0002a80e09ff75b2 */ /* 0x0008620008000100 */
[----:B------:R4:W1:Y:S01]  /*0f70*/  SYNCS.EXCH.64 URZ, [UR9+0x290], UR12 ;  /* 0x0002900c09ff75b2 */ /* 0x0008620008000100 */
[----:B------:R4:W1:Y:S01]  /*0f80*/  SYNCS.EXCH.64 URZ, [UR9+0x2b0], UR14 ;  /* 0x0002b00e09ff75b2 */ /* 0x0008620008000100 */
[----:B------:R4:W1:Y:S01]  /*0f90*/  SYNCS.EXCH.64 URZ, [UR9+0x298], UR12 ;  /* 0x0002980c09ff75b2 */ /* 0x0008620008000100 */
[----:B------:R4:W1:Y:S02]  /*0fa0*/  SYNCS.EXCH.64 URZ, [UR9+0x2b8], UR14 ;  /* 0x0002b80e09ff75b2 */ /* 0x0008640008000100 */
[----:B----4-:R-:W-:Y:S01]  /*0fb0*/  NOP ;  /* 0x0000000000007918 */ /* 0x010fe20000000000 */
.L_x_14:
[----:B------:R-:W4:Y:S01]  /*0fc0*/  SHFL.IDX PT, R0, R106, RZ, 0x1f ;  /* 0x00001fff6a007589 */ /* 0x000f2200000e0000 */
[----:B------:R-:W-:Y:S01]  /*0fd0*/  ISETP.NE.OR P1, PT, RZ, UR10, !P1 ;  /* 0x0000000aff007c0c */ /* 0x000fe2000cf25670 */
[----:B------:R-:W-:Y:S01]  /*0fe0*/  NOP ;  /* 0x0000000000007918 */ /* 0x000fe20000000000 */
[----:B----4-:R-:W-:-:S13]  /*0ff0*/  ISETP.NE.AND P0, PT, R0, 0x3, PT ;  /* 0x000000030000780c */ /* 0x010fda0003f05270 */
[----:B------:R-:W-:Y:S05]  /*1000*/  @P0 BRA `(.L_x_15) ;  /* 0x0000000000340947 */ /* 0x000fea0003800000 */
[----:B--2---:R-:W-:Y:S01]  /*1010*/  UMOV UR8, 0x400 ;  /* 0x0000040000087882 */ /* 0x004fe20000000000 */
[----:B------:R-:W-:Y:S01]  /*1020*/  UMOV UR6, 0x20 ;  /* 0x0000002000067882 */ /* 0x000fe20000000000 */
[----:B------:R-:W-:Y:S02]  /*1030*/  ULEA UR8, UR37, UR8, 0x18 ;  /* 0x0000000825087291 */ /* 0x000fe4000f8ec0ff */
[----:B---3--:R-:W-:-:S04]  /*1040*/  UIADD3 UR12, UPT, UPT, -UR6, 0x100000, URZ ;  /* 0x00100000060c7890 */ /* 0x008fc8000fffe1ff */
[----:B------:R-:W-:Y:S02]  /*1050*/  USHF.L.U32 UR13, UR12, 0xb, URZ ;  /* 0x0000000b0c0d7899 */ /* 0x000fe400080006ff */
[----:B------:R-:W-:Y:S01]  /*1060*/  USHF.L.U32 UR12, UR12, 0x1, URZ ;  /* 0x000000010c0c7899 */ /* 0x000fe200080006ff */
[----:B------:R-:W-:Y:S01]  /*1070*/  ELECT P0, URZ, PT ;  /* 0x0000000000ff782f */ /* 0x000fe20003800000 */
[----:B------:R-:W2:Y:S10]  /*1080*/  FENCE.VIEW.ASYNC.S ;  /* 0x00000000000073c6 */ /* 0x000eb40000000000 */
[----:B--2---:R4:W2:Y:S01]  /*1090*/  SYNCS.EXCH.64 URZ, [UR8+0x2c0], UR12 ;  /* 0x0002c00c08ff75b2 */ /* 0x0048a20008000100 */
[----:B------:R4:W3:Y:S01]  /*10a0*/  SYNCS.EXCH.64 URZ, [UR8+0x2d0], UR12 ;  /* 0x0002d00c08ff75b2 */ /* 0x0008e20008000100 */
[----:B------:R4:W1:Y:S01]  /*10b0*/  SYNCS.EXCH.64 URZ, [UR8+0x2c8], UR12 ;  /* 0x0002c80c08ff75b2 */ /* 0x0008620008000100 */
[----:B------:R4:W1:Y:S02]  /*10c0*/  SYNCS.EXCH.64 URZ, [UR8+0x2d8], UR12 ;  /* 0x0002d80c08ff75b2 */ /* 0x0008640008000100 */
[----:B----4-:R-:W-:Y:S01]  /*10d0*/  NOP ;  /* 0x0000000000007918 */ /* 0x010fe20000000000 */
.L_x_15:
[----:B------:R-:W-:Y:S01]  /*10e0*/  VOTEU.ALL UP1, P1 ;  /* 0x0000000000ff7886 */ /* 0x000fe20000820000 */
[----:B--2---:R-:W2:Y:S01]  /*10f0*/  LDCU UR8, c[0x0][0x36c] ;  /* 0x00006d80ff0877ac */ /* 0x004ea20008000800 */
[----:B------:R-:W-:Y:S01]  /*1100*/  NOP ;  /* 0x0000000000007918 */ /* 0x000fe20000000000 */
[----:B------:R-:W-:Y:S01]  /*1110*/  LOP3.LUT R10, R103, 0x1f, RZ, 0xc0, !PT ;  /* 0x0000001f670a7812 */ /* 0x000fe200078ec0ff */
[----:B---3--:R-:W-:Y:S01]  /*1120*/  UMOV UR12, 0x20 ;  /* 0x00000020000c7882 */ /* 0x008fe20000000000 */
[----:B------:R-:W-:Y:S01]  /*1130*/  @!UP1 UMOV UR6, 0x400 ;  /* 0x0000040000069882 */ /* 0x000fe20000000000 */
[----:B------:R-:W-:-:S04]  /*1140*/  @!UP1 UIADD3 UR12, UPT, UPT, -UR12, 0x100000, URZ ;  /* 0x001000000c0c9890 */ /* 0x000fc8000fffe1ff */
[----:B------:R-:W-:Y:S02]  /*1150*/  @!UP1 USHF.L.U32 UR13, UR12, 0xb, URZ ;  /* 0x0000000b0c0d9899 */ /* 0x000fe400080006ff */
[----:B------:R-:W-:Y:S02]  /*1160*/  @!UP1 USHF.L.U32 UR12, UR12, 0x1, URZ ;  /* 0x000000010c0c9899 */ /* 0x000fe400080006ff */
[----:B------:R-:W-:Y:S01]  /*1170*/  @!UP1 ULEA UR6, UR37, UR6, 0x18 ;  /* 0x0000000625069291 */ /* 0x000fe2000f8ec0ff */
[----:B------:R-:W-:Y:S01]  /*1180*/  VOTEU.ALL UP1, P1 ;  /* 0x0000000000ff7886 */ /* 0x000fe20000820000 */
[----:B------:R-:W-:Y:S01]  /*1190*/  UISETP.NE.AND UP4, UPT, UR10, URZ, UPT ;  /* 0x000000ff0a00728c */ /* 0x000fe2000bf85270 */
[----:B------:R-:W3:Y:S09]  /*11a0*/  FENCE.VIEW.ASYNC.S ;  /* 0x00000000000073c6 */ /* 0x000ef20000000000 */
[----:B---3--:R3:W4:Y:S01]  /*11b0*/  @!UP1 SYNCS.EXCH.64 URZ, [UR6+0x2e0], UR12 ;  /* 0x0002e00c06ff95b2 */ /* 0x0087220008000100 */
[----:B--2---:R-:W-:-:S09]  /*11c0*/  UISETP.EQ.U32.AND UP1, UPT, UR8, 0x1, UPT ;  /* 0x000000010800788c */ /* 0x004fd2000bf22070 */
[----:B------:R-:W-:Y:S05]  /*11d0*/  BRA.U !UP1, `(.L_x_16) ;  /* 0x0000000109087547 */ /* 0x000fea000b800000 */
[----:B-1--4-:R-:W-:Y:S01]  /*11e0*/  UCGABAR_ARV ;  /* 0x00000000000079c7 */ /* 0x012fe20008000000 */
[----:B------:R-:W-:Y:S05]  /*11f0*/  BRA `(.L_x_17) ;  /* 0x0000000000047947 */ /* 0x000fea0003800000 */
.L_x_16:
[----:B-1--4-:R-:W-:Y:S01]  /*1200*/  NOP ;  /* 0x0000000000007918 */ /* 0x012fe20000000000 */
.L_x_17:
[----:B------:R-:W1:Y:S01]  /*1210*/  S2R R94, SR_CTAID.Y ;  /* 0x00000000005e7919 */ /* 0x000e620000002600 */
[----:B------:R-:W-:-:S05]  /*1220*/  CS2R.32 R93, SR_CgaSize ;  /* 0x00000000005d7805 */ /* 0x000fca0000008a00 */
[----:B------:R-:W-:-:S05]  /*1230*/  IMAD R93, R93, -0xa0, RZ ;  /* 0xffffff605d5d7824 */ /* 0x000fca00078e02ff */
[----:B---3--:R-:W-:-:S14]  /*1240*/  R2UR UR6, R93 ;  /* 0x000000005d0672ca */ /* 0x008fdc00000e0000 */
[----:B------:R-:W2:Y:S01]  /*1250*/  LDCU UR6, c[0x0][UR6+0x2b4] ;  /* 0x00005680060677ac */ /* 0x000ea20008000800 */
[----:B------:R-:W-:-:S05]  /*1260*/  CS2R.32 R0, SR_CgaSize ;  /* 0x0000000000007805 */ /* 0x000fca0000008a00 */
[----:B------:R-:W-:-:S06]  /*1270*/  IMAD R0, R0, -0xa0, RZ ;  /* 0xffffff6000007824 */ /* 0x000fcc00078e02ff */
[----:B------:R-:W3:Y:S01]  /*1280*/  LDC R0, c[0x0][R0+0x2a4] ;  /* 0x0000a90000007b82 */ /* 0x000ee20000000800 */
[----:B------:R-:W-:Y:S01]  /*1290*/  PRMT R8, RZ, 0x7610, R8 ;  /* 0x00007610ff087816 */ /* 0x000fe20000000008 */
[----:B------:R-:W4:Y:S01]  /*12a0*/  S2R R11, SR_CTAID.X ;  /* 0x00000000000b7919 */ /* 0x000f220000002500 */
[----:B------:R-:W-:-:S05]  /*12b0*/  CS2R.32 R93, SR_CgaSize ;  /* 0x00000000005d7805 */ /* 0x000fca0000008a00 */
[----:B------:R-:W-:-:S05]  /*12c0*/  IMAD R93, R93, -0xa0, RZ ;  /* 0xffffff605d5d7824 */ /* 0x000fca00078e02ff */
[----:B------:R-:W-:-:S14]  /*12d0*/  R2UR UR8, R93 ;  /* 0x000000005d0872ca */ /* 0x000fdc00000e0000 */
[----:B------:R-:W3:Y:S01]  /*12e0*/  LDCU UR8, c[0x0][UR8+0x2b0] ;  /* 0x00005600080877ac */ /* 0x000ee20008000800 */
[----:B------:R-:W-:Y:S01]  /*12f0*/  UISETP.NE.AND UP2, UPT, UR10, 0x2, UPT ;  /* 0x000000020a00788c */ /* 0x000fe2000bf45270 */
[----:B------:R-:W2:Y:S01]  /*1300*/  LDC R9, c[0x0][0xb24] ;  /* 0x0002c900ff097b82 */ /* 0x000ea20000000800 */
[----:B------:R-:W-:-:S05]  /*1310*/  CS2R.32 R2, SR_CgaSize ;  /* 0x0000000000027805 */ /* 0x000fca0000008a00 */
[----:B------:R-:W-:-:S06]  /*1320*/  IMAD R2, R2, -0xa0, RZ ;  /* 0xffffff6002027824 */ /* 0x000fcc00078e02ff */
[----:B------:R-:W3:Y:S08]  /*1330*/  LDC R2, c[0x0][R2+0x2a0] ;  /* 0x0000a80002027b82 */ /* 0x000ef00000000800 */
[----:B------:R-:W3:Y:S01]  /*1340*/  LDC R40, c[0x0][0xb24] ;  /* 0x0002c900ff287b82 */ /* 0x000ee20000000800 */
[----:B-1----:R-:W-:-:S07]  /*1350*/  I2FP.F32.U32 R3, R94 ;  /* 0x0000005e00037245 */ /* 0x002fce0000201000 */
[----:B------:R-:W1:Y:S01]  /*1360*/  S2UR UR36, SR_CTAID.Z ;  /* 0x00000000002479c3 */ /* 0x000e620000002700 */
[----:B--2---:R-:W-:Y:S01]  /*1370*/  ISETP.GE.AND P0, PT, R9, 0x1, PT ;  /* 0x000000010900780c */ /* 0x004fe20003f06270 */
[----:B----4-:R-:W-:Y:S01]  /*1380*/  IMAD.MOV.U32 R93, RZ, RZ, R11 ;  /* 0x000000ffff5d7224 */ /* 0x010fe200078e000b */
[----:B------:R-:W-:Y:S01]  /*1390*/  I2FP.F32.U32 R4, R11 ;  /* 0x0000000b00047245 */ /* 0x000fe20000201000 */
[----:B------:R-:W-:Y:S01]  /*13a0*/  FMUL R3, R3, UR6 ;  /* 0x0000000603037c20 */ /* 0x000fe20008400000 */
[----:B------:R-:W2:Y:S03]  /*13b0*/  LDCU UR6, c[0x0][0xb30] ;  /* 0x00016600ff0677ac */ /* 0x000ea60008000800 */
[----:B---3--:R-:W-:Y:S01]  /*13c0*/  FMUL R4, R4, UR8 ;  /* 0x0000000804047c20 */ /* 0x008fe20008400000 */
[----:B------:R-:W3:Y:S08]  /*13d0*/  F2I.U32.TRUNC.NTZ R81, R3 ;  /* 0x0000000300517305 */ /* 0x000ef0000020f000 */
[----:B------:R-:W4:Y:S01]  /*13e0*/  F2I.U32.TRUNC.NTZ R92, R4 ;  /* 0x00000004005c7305 */ /* 0x000f22000020f000 */
[----:B--2---:R-:W-:Y:S01]  /*13f0*/  UISETP.NE.AND UP3, UPT, UR6, 0x1, UPT ;  /* 0x000000010600788c */ /* 0x004fe2000bf65270 */
[----:B---3--:R-:W-:-:S05]  /*1400*/  IADD3 R81, PT, PT, -R81, RZ, RZ ;  /* 0x000000ff51517210 */ /* 0x008fca0007ffe1ff */
[----:B------:R-:W-:Y:S01]  /*1410*/  IMAD R81, R0, R81, R94 ;  /* 0x0000005100517224 */ /* 0x000fe200078e025e */
[----:B------:R-:W-:Y:S01]  /*1420*/  PRMT R0, RZ, 0x7610, R0 ;  /* 0x00007610ff007816 */ /* 0x000fe20000000000 */
[----:B----4-:R-:W-:-:S04]  /*1430*/  IMAD.MOV R92, RZ, RZ, -R92 ;  /* 0x000000ffff5c7224 */ /* 0x010fc800078e0a5c */
[----:B------:R-:W-:Y:S01]  /*1440*/  IMAD R92, R2, R92, R11 ;  /* 0x0000005c025c7224 */ /* 0x000fe200078e020b */
[----:B-1----:R-:W-:Y:S06]  /*1450*/  BRA.U UP4, `(.L_x_18) ;  /* 0x0000000104247547 */ /* 0x002fec000b800000 */
[----:B------:R-:W-:Y:S01]  /*1460*/  ISETP.NE.AND P1, PT, R81, RZ, PT ;  /* 0x000000ff5100720c */ /* 0x000fe20003f25270 */
[----:B------:R-:W-:Y:S01]  /*1470*/  IMAD.MOV.U32 R0, RZ, RZ, 0x3 ;  /* 0x00000003ff007424 */ /* 0x000fe200078e00ff */
[C---:B------:R-:W-:Y:S02]  /*1480*/  LOP3.LUT R3, R92.reuse, 0xfffffffe, RZ, 0xc0, !PT ;  /* 0xfffffffe5c037812 */ /* 0x040fe400078ec0ff */
[----:B------:R-:W-:Y:S02]  /*1490*/  ISETP.LT.U32.OR P1, PT, R92, 0x2, !P1 ;  /* 0x000000025c00780c */ /* 0x000fe40004f21470 */
[----:B------:R-:W-:Y:S02]  /*14a0*/  SHF.L.U32 R0, R0, R3, RZ ;  /* 0x0000000300007219 */ /* 0x000fe400000006ff */
[----:B------:R-:W-:Y:S02]  /*14b0*/  SEL R5, RZ, 0x1, !P1 ;  /* 0x00000001ff057807 */ /* 0x000fe40004800000 */
[----:B------:R-:W-:-:S05]  /*14c0*/  SEL R2, RZ, 0x2, !P1 ;  /* 0x00000002ff027807 */ /* 0x000fca0004800000 */
[----:B------:R-:W-:-:S05]  /*14d0*/  IMAD.IADD R2, R5, 0x1, R2 ;  /* 0x0000000105027824 */ /* 0x000fca00078e0202 */
[----:B------:R-:W-:Y:S02]  /*14e0*/  PRMT R8, R2, 0x7610, R8 ;  /* 0x0000761002087816 */ /* 0x000fe40000000008 */
.L_x_18:
[----:B------:R-:W-:Y:S05]  /*14f0*/  @!P0 BRA `(.L_x_19) ;  /* 0x0000000000b88947 */ /* 0x000fea0003800000 */
[----:B------:R-:W1:Y:S01]  /*1500*/  LDC.64 R4, c[0x0][0xb18] ;  /* 0x0002c600ff047b82 */ /* 0x000e620000000a00 */
[----:B------:R-:W-:-:S07]  /*1510*/  ISETP.NE.AND P0, PT, R9, 0x1, PT ;  /* 0x000000010900780c */ /* 0x000fce0003f05270 */
[----:B------:R-:W2:Y:S08]  /*1520*/  LDC R14, c[0x0][0xb0c] ;  /* 0x0002c300ff0e7b82 */ /* 0x000eb00000000800 */
[----:B------:R-:W3:Y:S08]  /*1530*/  LDC R13, c[0x0][0x370] ;  /* 0x0000dc00ff0d7b82 */ /* 0x000ef00000000800 */
[----:B------:R-:W4:Y:S01]  /*1540*/  LDC R16, c[0x0][0x374] ;  /* 0x0000dd00ff107b82 */ /* 0x000f220000000800 */
[----:B-1----:R-:W-:-:S07]  /*1550*/  ISETP.NE.AND P1, PT, R4, 0x1, PT ;  /* 0x000000010400780c */ /* 0x002fce0003f25270 */
[----:B------:R-:W3:Y:S01]  /*1560*/  LDC.64 R6, c[0x0][0xb10] ;  /* 0x0002c400ff067b82 */ /* 0x000ee20000000a00 */
[----:B--2---:R-:W-:-:S07]  /*1570*/  ISETP.NE.AND P2, PT, R14, 0x1, PT ;  /* 0x000000010e00780c */ /* 0x004fce0003f45270 */
[----:B------:R-:W1:Y:S08]  /*1580*/  LDC R12, c[0x0][0xb20] ;  /* 0x0002c800ff0c7b82 */ /* 0x000e700000000800 */
[----:B------:R-:W2:Y:S01]  /*1590*/  LDC.64 R2, c[0x0][0xb28] ;  /* 0x0002ca00ff027b82 */ /* 0x000ea20000000a00 */
[----:B----4-:R-:W-:-:S04]  /*15a0*/  IMAD.HI.U32 R15, R16, R5, RZ ;  /* 0x00000005100f7227 */ /* 0x010fc800078e00ff */
[----:B------:R-:W-:-:S04]  /*15b0*/  IMAD.HI.U32 R5, R94, R5, RZ ;  /* 0x000000055e057227 */ /* 0x000fc800078e00ff */
[----:B---3--:R-:W-:-:S04]  /*15c0*/  IMAD.HI.U32 R18, R13, R6, RZ ;  /* 0x000000060d127227 */ /* 0x008fc800078e00ff */
[C---:B------:R-:W-:Y:S01]  /*15d0*/  IMAD.HI.U32 R20, R11.reuse, R6, RZ ;  /* 0x000000060b147227 */ /* 0x040fe200078e00ff */
[-C--:B------:R-:W-:Y:S02]  /*15e0*/  @P2 SHF.R.U32.HI R13, RZ, R7.reuse, R18 ;  /* 0x00000007ff0d2219 */ /* 0x080fe40000011612 */
[-C--:B-1----:R-:W-:Y:S02]  /*15f0*/  @P1 SHF.R.U32.HI R16, RZ, R12.reuse, R15 ;  /* 0x0000000cff101219 */ /* 0x082fe4000001160f */
[----:B------:R-:W-:Y:S02]  /*1600*/  SHF.R.U32.HI R5, RZ, R12, R5 ;  /* 0x0000000cff057219 */ /* 0x000fe40000011605 */
[----:B------:R-:W-:Y:S02]  /*1610*/  SHF.R.U32.HI R20, RZ, R7, R20 ;  /* 0x00000007ff147219 */ /* 0x000fe40000011614 */
[----:B------:R-:W-:Y:S01]  /*1620*/  SEL R5, R94, R5, !P1 ;  /* 0x000000055e057207 */ /* 0x000fe20004800000 */
[----:B--2---:R-:W-:Y:S01]  /*1630*/  IMAD.HI.U32 R18, R16, R2, RZ ;  /* 0x0000000210127227 */ /* 0x004fe200078e00ff */
[----:B------:R-:W-:-:S02]  /*1640*/  SEL R93, R11, R20, !P2 ;  /* 0x000000140b5d7207 */ /* 0x000fc40005000000 */
[----:B------:R-:W-:Y:S01]  /*1650*/  IADD3 R7, PT, PT, -R5, RZ, RZ ;  /* 0x000000ff05077210 */ /* 0x000fe20007ffe1ff */
[----:B------:R-:W-:Y:S01]  /*1660*/  IMAD.HI.U32 R6, R13, R2, RZ ;  /* 0x000000020d067227 */ /* 0x000fe200078e00ff */
[----:B------:R-:W-:-:S03]  /*1670*/  @P0 SHF.R.U32.HI R16, RZ, R3, R18 ;  /* 0x00000003ff100219 */ /* 0x000fc60000011612 */
[----:B------:R-:W-:Y:S01]  /*1680*/  IMAD R7, R4, R7, R94 ;  /* 0x0000000704077224 */ /* 0x000fe200078e025e */
[----:B------:R-:W-:Y:S01]  /*1690*/  @P0 SHF.R.U32.HI R13, RZ, R3, R6 ;  /* 0x00000003ff0d0219 */ /* 0x000fe20000011606 */
[----:B------:R-:W-:-:S04]  /*16a0*/  IMAD R16, R16, R9, RZ ;  /* 0x0000000910107224 */ /* 0x000fc800078e02ff */
[----:B------:R-:W-:Y:S01]  /*16b0*/  IMAD R6, R13, R9, RZ ;  /* 0x000000090d067224 */ /* 0x000fe200078e02ff */
[----:B------:R-:W-:-:S04]  /*16c0*/  ISETP.GE.AND P1, PT, R5, R16, PT ;  /* 0x000000100500720c */ /* 0x000fc80003f26270 */
[----:B------:R-:W-:Y:S01]  /*16d0*/  ISETP.GE.OR P1, PT, R93, R6, P1 ;  /* 0x000000065d00720c */ /* 0x000fe20000f26670 */
[----:B------:R-:W-:-:S05]  /*16e0*/  IMAD.HI.U32 R6, R5, R2, RZ ;  /* 0x0000000205067227 */ /* 0x000fca00078e00ff */
[----:B------:R-:W-:-:S04]  /*16f0*/  SHF.R.U32.HI R6, RZ, R3, R6 ;  /* 0x00000003ff067219 */ /* 0x000fc80000011606 */
[----:B------:R-:W-:-:S03]  /*1700*/  SEL R6, R5, R6, !P0 ;  /* 0x0000000605067207 */ /* 0x000fc60004000000 */
[----:B------:R-:W-:Y:S01]  /*1710*/  @!P1 IMAD.HI.U32 R12, R93, R2, RZ ;  /* 0x000000025d0c9227 */ /* 0x000fe200078e00ff */
[----:B------:R-:W-:-:S04]  /*1720*/  IADD3 R2, PT, PT, -R6, RZ, RZ ;  /* 0x000000ff06027210 */ /* 0x000fc80007ffe1ff */
[----:B------:R-:W-:Y:S01]  /*1730*/  @!P1 SHF.R.U32.HI R12, RZ, R3, R12 ;  /* 0x00000003ff0c9219 */ /* 0x000fe2000001160c */
[----:B------:R-:W-:-:S03]  /*1740*/  IMAD R2, R9, R2, R5 ;  /* 0x0000000209027224 */ /* 0x000fc600078e0205 */
[----:B------:R-:W-:-:S05]  /*1750*/  @!P1 SEL R3, R93, R12, !P0 ;  /* 0x0000000c5d039207 */ /* 0x000fca0004000000 */
[--C-:B------:R-:W-:Y:S02]  /*1760*/  @!P1 IMAD.IADD R6, R6, 0x1, -R3.reuse ;  /* 0x0000000106069824 */ /* 0x100fe400078e0a03 */
[----:B------:R-:W-:Y:S01]  /*1770*/  @!P1 IMAD R3, R2, R13, R3 ;  /* 0x0000000d02039224 */ /* 0x000fe200078e0203 */
[----:B------:R-:W-:Y:S01]  /*1780*/  IADD3 R2, PT, PT, -R93, RZ, RZ ;  /* 0x000000ff5d027210 */ /* 0x000fe20007ffe1ff */
[----:B------:R-:W-:Y:S02]  /*1790*/  @!P1 IMAD R5, R6, R9, R93 ;  /* 0x0000000906059224 */ /* 0x000fe400078e025d */
[----:B------:R-:W-:Y:S02]  /*17a0*/  @!P1 IMAD.MOV.U32 R93, RZ, RZ, R3 ;  /* 0x000000ffff5d9224 */ /* 0x000fe400078e0003 */
[----:B------:R-:W-:Y:S02]  /*17b0*/  IMAD R2, R14, R2, R11 ;  /* 0x000000020e027224 */ /* 0x000fe400078e020b */
[----:B------:R-:W-:-:S02]  /*17c0*/  IMAD R94, R5, R4, R7 ;  /* 0x00000004055e7224 */ /* 0x000fc400078e0207 */
[----:B------:R-:W-:Y:S02]  /*17d0*/  IMAD R93, R93, R14, R2 ;  /* 0x0000000e5d5d7224 */ /* 0x000fe400078e0202 */
.L_x_19:
[----:B------:R-:W-:Y:S05]  /*17e0*/  BRA.U UP3, `(.L_x_20) ;  /* 0x0000000103407547 */ /* 0x000fea000b800000 */
[----:B------:R-:W1:Y:S08]  /*17f0*/  LDC.64 R4, c[0x0][0xb10] ;  /* 0x0002c400ff047b82 */ /* 0x000e700000000a00 */
[----:B------:R-:W2:Y:S08]  /*1800*/  LDC.64 R2, c[0x0][0xb18] ;  /* 0x0002c600ff027b82 */ /* 0x000eb00000000a00 */
[----:B------:R-:W3:Y:S08]  /*1810*/  LDC R6, c[0x0][0xb20] ;  /* 0x0002c800ff067b82 */ /* 0x000ef00000000800 */
[----:B------:R-:W4:Y:S01]  /*1820*/  LDC R12, c[0x0][0xb0c] ;  /* 0x0002c300ff0c7b82 */ /* 0x000f220000000800 */
[----:B-1----:R-:W-:-:S05]  /*1830*/  IMAD.HI.U32 R4, R93, R4, RZ ;  /* 0x000000045d047227 */ /* 0x002fca00078e00ff */
[----:B------:R-:W-:Y:S01]  /*1840*/  SHF.R.U32.HI R4, RZ, R5, R4 ;  /* 0x00000005ff047219 */ /* 0x000fe20000011604 */
[----:B--2---:R-:W-:Y:S01]  /*1850*/  IMAD.HI.U32 R3, R94, R3, RZ ;  /* 0x000000035e037227 */ /* 0x004fe200078e00ff */
[----:B------:R-:W-:-:S04]  /*1860*/  ISETP.NE.AND P0, PT, R2, 0x1, PT ;  /* 0x000000010200780c */ /* 0x000fc80003f05270 */
[----:B---3--:R-:W-:-:S04]  /*1870*/  SHF.R.U32.HI R3, RZ, R6, R3 ;  /* 0x00000006ff037219 */ /* 0x008fc80000011603 */
[----:B------:R-:W-:Y:S02]  /*1880*/  SEL R3, R94, R3, !P0 ;  /* 0x000000035e037207 */ /* 0x000fe40004000000 */
[----:B----4-:R-:W-:-:S04]  /*1890*/  ISETP.NE.AND P1, PT, R12, 0x1, PT ;  /* 0x000000010c00780c */ /* 0x010fc80003f25270 */
[----:B------:R-:W-:-:S05]  /*18a0*/  SEL R6, R93, R4, !P1 ;  /* 0x000000045d067207 */ /* 0x000fca0004800000 */
[----:B------:R-:W-:Y:S02]  /*18b0*/  IMAD.IADD R4, R3, 0x1, -R6 ;  /* 0x0000000103047824 */ /* 0x000fe400078e0a06 */
[----:B------:R-:W-:Y:S02]  /*18c0*/  IMAD.IADD R3, R6, 0x1, -R3 ;  /* 0x0000000106037824 */ /* 0x000fe400078e0a03 */
[----:B------:R-:W-:Y:S02]  /*18d0*/  IMAD R93, R4, R12, R93 ;  /* 0x0000000c045d7224 */ /* 0x000fe400078e025d */
[----:B------:R-:W-:Y:S02]  /*18e0*/  IMAD R94, R3, R2, R94 ;  /* 0x00000002035e7224 */ /* 0x000fe400078e025e */
.L_x_20:
[----:B------:R-:W-:Y:S05]  /*18f0*/  BRA.U !UP1, `(.L_x_21) ;  /* 0x00000001090c7547 */ /* 0x000fea000b800000 */
[----:B------:R-:W-:Y:S01]  /*1900*/  UCGABAR_WAIT ;  /* 0x0000000000007dc7 */ /* 0x000fe20008000000 */
[----:B------:R-:W-:Y:S01]  /*1910*/  CCTL.IVALL ;  /* 0x00000000ff00798f */ /* 0x000fe20002000000 */
[----:B------:R-:W-:Y:S05]  /*1920*/  BRA `(.L_x_22) ;  /* 0x0000000000047947 */ /* 0x000fea0003800000 */
.L_x_21:
[----:B------:R-:W-:Y:S06]  /*1930*/  BAR.SYNC.DEFER_BLOCKING 0x0 ;  /* 0x0000000000007b1d */ /* 0x000fec0000010000 */
.L_x_22:
[----:B------:R-:W-:Y:S05]  /*1940*/  BRA.U UP2, `(.L_x_23) ;  /* 0x0000002502347547 */ /* 0x000fea000b800000 */
[----:B------:R-:W1:Y:S01]  /*1950*/  LDCU UR15, c[0x0][0x38c] ;  /* 0x00007180ff0f77ac */ /* 0x000e620008000800 */
[----:B------:R-:W2:Y:S01]  /*1960*/  LDC R9, c[0x0][0x370] ;  /* 0x0000dc00ff097b82 */ /* 0x000ea20000000800 */
[C---:B------:R-:W-:Y:S01]  /*1970*/  IMAD.SHL.U32 R17, R11.reuse, 0x20, RZ ;  /* 0x000000200b117824 */ /* 0x040fe200078e00ff */
[----:B------:R-:W-:Y:S01]  /*1980*/  PLOP3.LUT P1, PT, PT, PT, UP5, 0x80, 0x8 ;  /* 0x000000000008781c */ /* 0x000fe20003f2f058 */
[----:B------:R-:W-:Y:S01]  /*1990*/  UISETP.NE.AND UP1, UPT, UR10, URZ, UPT ;  /* 0x000000ff0a00728c */ /* 0x000fe2000bf25270 */
[----:B------:R-:W-:Y:S01]  /*19a0*/  ISETP.NE.AND P4, PT, R10, RZ, P5 ;  /* 0x000000ff0a00720c */ /* 0x000fe20002f85270 */
[----:B------:R-:W-:Y:S01]  /*19b0*/  IMAD.SHL.U32 R16, R11, 0x40, RZ ;  /* 0x000000400b107824 */ /* 0x000fe200078e00ff */
[----:B------:R-:W-:Y:S01]  /*19c0*/  PLOP3.LUT P1, PT, P1, PT, PT, 0x8, 0x80 ;  /* 0x000000000080781c */ /* 0x000fe20000f2e170 */
[----:B------:R-:W-:Y:S01]  /*19d0*/  IMAD.MOV.U32 R15, RZ, RZ, 0x1 ;  /* 0x00000001ff0f7424 */ /* 0x000fe200078e00ff */
[----:B------:R-:W3:Y:S01]  /*19e0*/  LDC R0, c[0x0][0x374] ;  /* 0x0000dd00ff007b82 */ /* 0x000ee20000000800 */
[----:B------:R-:W-:Y:S01]  /*19f0*/  IMAD.MOV.U32 R14, RZ, RZ, RZ ;  /* 0x000000ffff0e7224 */ /* 0x000fe200078e00ff */
[----:B------:R-:W-:Y:S01]  /*1a00*/  CS2R R12, SRZ ;  /* 0x00000000000c7805 */ /* 0x000fe2000001ff00 */
[----:B------:R-:W-:Y:S01]  /*1a10*/  IMAD.MOV.U32 R10, RZ, RZ, 0x1 ;  /* 0x00000001ff0a7424 */ /* 0x000fe200078e00ff */
[----:B------:R-:W-:Y:S01]  /*1a20*/  LOP3.LUT R17, R17, 0x20, RZ, 0xc0, !PT ;  /* 0x0000002011117812 */ /* 0x000fe200078ec0ff */
[----:B------:R-:W4:Y:S01]  /*1a30*/  LDCU.64 UR24, c[0x0][0x348] ;  /* 0x00006900ff1877ac */ /* 0x000f220008000a00 */
[----:B-1----:R-:W-:-:S02]  /*1a40*/  UIADD3 UR4, UPT, UPT, UR15, 0x3f, URZ ;  /* 0x0000003f0f047890 */ /* 0x002fc4000fffe0ff */
[----:B------:R-:W-:Y:S02]  /*1a50*/  USEL UR7, UR7, 0x2, UP1 ;  /* 0x0000000207077887 */ /* 0x000fe40008800000 */
[----:B------:R-:W-:Y:S01]  /*1a60*/  USHF.R.S32.HI UR22, URZ, 0x1f, UR4 ;  /* 0x0000001fff167899 */ /* 0x000fe20008011404 */
[----:B------:R-:W-:-:S03]  /*1a70*/  UMOV UR13, URZ ;  /* 0x000000ff000d7c82 */ /* 0x000fc60008000000 */
[----:B------:R-:W-:Y:S02]  /*1a80*/  ULEA.HI UR22, UR22, UR4, URZ, 0x6 ;  /* 0x0000000416167291 */ /* 0x000fe4000f8f30ff */
[----:B------:R-:W-:Y:S02]  /*1a90*/  UIADD3 UR4, UPT, UPT, UR15, -0x1, URZ ;  /* 0xffffffff0f047890 */ /* 0x000fe4000fffe0ff */
[----:B------:R-:W-:Y:S02]  /*1aa0*/  USHF.R.S32.HI UR22, URZ, 0x6, UR22 ;  /* 0x00000006ff167899 */ /* 0x000fe40008011416 */
[----:B------:R-:W-:Y:S02]  /*1ab0*/  UISETP.GE.U32.AND UP2, UPT, UR4, -0x7f, UPT ;  /* 0xffffff810400788c */ /* 0x000fe4000bf46070 */
[----:B------:R-:W-:Y:S02]  /*1ac0*/  UISETP.LT.U32.AND UP0, UPT, UR22, 0x24, UPT ;  /* 0x000000241600788c */ /* 0x000fe4000bf01070 */
[----:B------:R-:W-:-:S02]  /*1ad0*/  UIADD3 UR15, UPT, UPT, UR15, 0x7e, URZ ;  /* 0x0000007e0f0f7890 */ /* 0x000fc4000fffe0ff */
[----:B------:R-:W-:-:S04]  /*1ae0*/  USEL UR21, UR22, 0x24, UP0 ;  /* 0x0000002416157887 */ /* 0x000fc80008000000 */
[----:B------:R-:W-:Y:S02]  /*1af0*/  UIADD3 UR6, UPT, UPT, UR21, -0x1, URZ ;  /* 0xffffffff15067890 */ /* 0x000fe4000fffe0ff */
[----:B------:R-:W-:Y:S02]  /*1b00*/  @UP2 UIADD3 UR6, UPT, UPT, UR21, URZ, URZ ;  /* 0x000000ff15062290 */ /* 0x000fe4000fffe0ff */
[----:B------:R-:W-:Y:S02]  /*1b10*/  UIADD3 UR14, UPT, UPT, UR22, -UR21, URZ ;  /* 0x80000015160e7290 */ /* 0x000fe4000fffe0ff */
[----:B------:R-:W-:Y:S02]  /*1b20*/  UIADD3 UR5, UPT, UPT, UR6, 0x1, URZ ;  /* 0x0000000106057890 */ /* 0x000fe4000fffe0ff */
[----:B--2-4-:R-:W-:-:S12]  /*1b30*/  UIADD3 UR6, UPT, UPT, -UR6, URZ, URZ ;  /* 0x000000ff06067290 */ /* 0x014fd8000fffe1ff */
.L_x_43:
[----:B------:R-:W-:Y:S01]  /*1b40*/  UISETP.NE.AND UP0, UPT, UR37, URZ, UPT ;  /* 0x000000ff2500728c */ /* 0x000fe2000bf05270 */
[----:B------:R-:W1:Y:S08]  /*1b50*/  S2UR UR37, SR_CgaCtaId ;  /* 0x00000000002579c3 */ /* 0x000e700000008800 */
[----:B------:R-:W-:Y:S05]  /*1b60*/  BRA.U UP0, `(.L_x_24) ;  /* 0x0000000100347547 */ /* 0x000fea000b800000 */
[----:B------:R-:W2:Y:S01]  /*1b70*/  S2R R2, SR_CgaCtaId ;  /* 0x0000000000027919 */ /* 0x000ea20000008800 */
[----:B------:R-:W-:-:S04]  /*1b80*/  MOV R3, 0x400 ;  /* 0x0000040000037802 */ /* 0x000fc80000000f00 */
[----:B--2---:R-:W-:Y:S02]  /*1b90*/  LEA R3, R2, R3, 0x18 ;  /* 0x0000000302037211 */ /* 0x004fe400078ec0ff */
[----:B------:R-:W-:-:S03]  /*1ba0*/  SHF.L.U32 R2, R10, 0x1f, RZ ;  /* 0x0000001f0a027819 */ /* 0x000fc600000006ff */
[----:B------:R-:W-:-:S04]  /*1bb0*/  IMAD R3, R12, 0x8, R3 ;  /* 0x000000080c037824 */ /* 0x000fc800078e0203 */
[----:B------:R-:W2:Y:S02]  /*1bc0*/  SYNCS.PHASECHK.TRANS64.TRYWAIT P0, [R3+URZ+0x2d0], R2 ;  /* 0x0002d002030075a7 */ /* 0x000ea400080011ff */
[----:B--2---:R-:W-:Y:S05]  /*1bd0*/  @!P0 BRA `(.L_x_25) ;  /* 0x00000060007c8947 */ /* 0x004fea0003800000 */
.L_x_146:
[----:B------:R-:W-:Y:S01]  /*1be0*/  VIADD R12, R12, 0x1 ;  /* 0x000000010c0c7836 */ /* 0x000fe20000000000 */
[----:B------:R2:W-:Y:S04]  /*1bf0*/  SYNCS.ARRIVE.TRANS64.A1T0 RZ, [R3+URZ+0x2c0], RZ ;  /* 0x0002c0ff03ff79a7 */ /* 0x0005e800081000ff */
[----:B------:R-:W-:-:S04]  /*1c00*/  ISETP.NE.AND P0, PT, R12, 0x2, PT ;  /* 0x000000020c00780c */ /* 0x000fc80003f05270 */
[----:B------:R-:W-:Y:S02]  /*1c10*/  SEL R12, R12, RZ, P0 ;  /* 0x000000ff0c0c7207 */ /* 0x000fe40000000000 */
[----:B--2---:R-:W-:-:S04]  /*1c20*/  SEL R3, RZ, 0x1, P0 ;  /* 0x00000001ff037807 */ /* 0x004fc80000000000 */
[----:B------:R-:W-:-:S07]  /*1c30*/  LOP3.LUT R10, R10, R3, RZ, 0x3c, !PT ;  /* 0x000000030a0a7212 */ /* 0x000fce00078e3cff */
.L_x_24:
[----:B------:R-:W-:Y:S01]  /*1c40*/  UMOV UR4, 0x400 ;  /* 0x0000040000047882 */ /* 0x000fe20000000000 */
[----:B------:R-:W-:Y:S01]  /*1c50*/  LEA.HI R3, R93, R93, RZ, 0x1 ;  /* 0x0000005d5d037211 */ /* 0x000fe200078f08ff */
[----:B-1----:R-:W-:Y:S01]  /*1c60*/  ULEA UR4, UR37, UR4, 0x18 ;  /* 0x0000000425047291 */ /* 0x002fe2000f8ec0ff */
[----:B------:R-:W-:Y:S01]  /*1c70*/  SHF.L.U32 R2, R15, 0x1f, RZ ;  /* 0x0000001f0f027819 */ /* 0x000fe200000006ff */
[----:B------:R-:W-:Y:S01]  /*1c80*/  UISETP.GE.U32.AND UP0, UPT, UR15, 0x7f, UPT ;  /* 0x0000007f0f00788c */ /* 0x000fe2000bf06070 */
[----:B------:R-:W-:Y:S01]  /*1c90*/  R2UR UR35, R16 ;  /* 0x00000000102372ca */ /* 0x000fe200000e0000 */
[----:B------:R-:W-:Y:S01]  /*1ca0*/  ULEA UR8, UR13, UR4, 0x3 ;  /* 0x000000040d087291 */ /* 0x000fe2000f8e18ff */
[----:B------:R-:W-:Y:S01]  /*1cb0*/  IMAD.SHL.U32 R3, R3, 0x40, RZ ;  /* 0x0000004003037824 */ /* 0x000fe200078e00ff */
[----:B------:R-:W-:Y:S01]  /*1cc0*/  R2UR UR11, R17 ;  /* 0x00000000110b72ca */ /* 0x000fe200000e0000 */
[----:B------:R-:W-:-:S03]  /*1cd0*/  UMOV UR23, URZ ;  /* 0x000000ff00177c82 */ /* 0x000fc60008000000 */
[----:B------:R-:W-:-:S03]  /*1ce0*/  LOP3.LUT R3, R3, 0xffffff80, RZ, 0xc0, !PT ;  /* 0xffffff8003037812 */ /* 0x000fc600078ec0ff */
[----:B------:R1:W2:Y:S01]  /*1cf0*/  SYNCS.PHASECHK.TRANS64.TRYWAIT P0, [UR8+0x120], R2 ;  /* 0x00012002ff0075a7 */ /* 0x0002a20008001108 */
[----:B------:R-:W-:Y:S02]  /*1d00*/  R2UR UR9, R3 ;  /* 0x00000000030972ca */ /* 0x000fe400000e0000 */
[----:B------:R-:W-:-:S11]  /*1d10*/  R2UR UR8, R94 ;  /* 0x000000005e0872ca */ /* 0x000fd600000e0000 */
[----:B------:R-:W-:Y:S02]  /*1d20*/  ULOP3.LUT UR35, UR9, 0x40, UR35, 0xf8, !UPT ;  /* 0x0000004009237892 */ /* 0x000fe4000f8ef823 */
[----:B------:R-:W-:Y:S01]  /*1d30*/  ULEA UR11, UR8, UR11, 0x6 ;  /* 0x0000000b080b7291 */ /* 0x000fe2000f8e30ff */
[----:B------:R-:W-:Y:S11]  /*1d40*/  BRA.U !UP0, `(.L_x_26) ;  /* 0x0000000108c07547 */ /* 0x000ff6000b800000 */
[----:B------:R-:W-:Y:S01]  /*1d50*/  UMOV UR16, UR6 ;  /* 0x0000000600107c82 */ /* 0x000fe20008000000 */
[----:B------:R-:W-:Y:S01]  /*1d60*/  UMOV UR17, UR13 ;  /* 0x0000000d00117c82 */ /* 0x000fe20008000000 */
[----:B------:R-:W-:-:S05]  /*1d70*/  UMOV UR34, URZ ;  /* 0x000000ff00227c82 */ /* 0x000fca0008000000 */
.L_x_32:
[----:B------:R-:W-:Y:S01]  /*1d80*/  ULEA UR33, UR17, UR4, 0x3 ;  /* 0x0000000411217291 */ /* 0x000fe2000f8e18ff */
[----:B------:R-:W-:Y:S01]  /*1d90*/  @P5 MOV R3, 0x3000 ;  /* 0x0000300000035802 */ /* 0x000fe20000000f00 */
[----:B-12-4-:R-:W-:Y:S10]  /*1da0*/  @P0 BRA `(.L_x_27) ;  /* 0x00000000000c0947 */ /* 0x016ff40003800000 */
[----:B------:R-:W-:-:S04]  /*1db0*/  SHF.L.U32 R5, R15, 0x1f, RZ ;  /* 0x0000001f0f057819 */ /* 0x000fc800000006ff */
[----:B------:R-:W2:Y:S02]  /*1dc0*/  SYNCS.PHASECHK.TRANS64.TRYWAIT P0, [UR33+0x120], R5 ;  /* 0x00012005ff0075a7 */ /* 0x000ea40008001121 */
[----:B--2---:R-:W-:Y:S05]  /*1dd0*/  @!P0 BRA `(.L_x_28) ;  /* 0x0000006000108947 */ /* 0x004fea0003800000 */
.L_x_27:
[----:B------:R2:W-:Y:S01]  /*1de0*/  @P5 SYNCS.ARRIVE.TRANS64 RZ, [UR33], R3 ;  /* 0x00000003ffff59a7 */ /* 0x0005e20008000021 */
[----:B------:R-:W-:Y:S02]  /*1df0*/  ULOP3.LUT UR8, UR7, 0x2, URZ, 0xfc, !UPT ;  /* 0x0000000207087892 */ /* 0x000fe4000f8efcff */
[----:B------:R-:W-:Y:S02]  /*1e00*/  UIADD3 UR16, UPT, UPT, UR16, 0x1, URZ ;  /* 0x0000000110107890 */ /* 0x000fe4000fffe0ff */
[----:B------:R-:W-:Y:S02]  /*1e10*/  UISETP.NE.AND UP0, UPT, UR8, 0x2, UPT ;  /* 0x000000020800788c */ /* 0x000fe4000bf05270 */
[----:B------:R-:W-:-:S07]  /*1e20*/  UISETP.NE.AND UP2, UPT, UR16, 0x1, UPT ;  /* 0x000000011000788c */ /* 0x000fce000bf45270 */
[----:B------:R-:W-:Y:S05]  /*1e30*/  BRA.U UP0, `(.L_x_29) ;  /* 0x0000000100047547 */ /* 0x000fea000b800000 */
[----:B------:R-:W-:Y:S05]  /*1e40*/  BPT.TRAP 0x1 ;  /* 0x000000040000795c */ /* 0x000fea0000300000 */
.L_x_29:
[----:B------:R-:W-:Y:S04]  /*1e50*/  BSSY.RECONVERGENT B0, `(.L_x_30) ;  /* 0x0000003000007945 */ /* 0x000fe80003800200 */
[----:B------:R-:W-:Y:S05]  /*1e60*/  @!P4 BRA `(.L_x_31) ;  /* 0x000000000004c947 */ /* 0x000fea0003800000 */
[----:B------:R-:W-:Y:S05]  /*1e70*/  BPT.TRAP 0x1 ;  /* 0x000000040000795c */ /* 0x000fea0000300000 */
.L_x_31:
[----:B------:R-:W-:Y:S05]  /*1e80*/  BSYNC.RECONVERGENT B0 ;  /* 0x0000000000007941 */ /* 0x000fea0003800200 */
.L_x_30:
[----:B------:R-:W-:Y:S02]  /*1e90*/  UIADD3 UR13, UPT, UPT, UR17, 0x1, URZ ;  /* 0x00000001110d7890 */ /* 0x000fe4000fffe0ff */
[----:B------:R-:W-:Y:S02]  /*1ea0*/  ULEA UR32, UR17, UR4, 0xc ;  /* 0x0000000411207291 */ /* 0x000fe4000f8e60ff */
[----:B------:R-:W-:Y:S02]  /*1eb0*/  UISETP.NE.AND UP0, UPT, UR13, 0x24, UPT ;  /* 0x000000240d00788c */ /* 0x000fe4000bf05270 */
[----:B------:R-:W-:Y:S02]  /*1ec0*/  UIADD3 UR28, UP1, UPT, UR24, 0x80, URZ ;  /* 0x00000080181c7890 */ /* 0x000fe4000ff3e0ff */
[----:B------:R-:W-:Y:S02]  /*1ed0*/  USEL UR9, URZ, 0x1, UP0 ;  /* 0x00000001ff097887 */ /* 0x000fe40008000000 */
[----:B------:R-:W-:-:S02]  /*1ee0*/  USEL UR13, UR13, URZ, UP0 ;  /* 0x000000ff0d0d7287 */ /* 0x000fc40008000000 */
[----:B------:R-:W-:Y:S02]  /*1ef0*/  UIADD3 UR26, UP0, UPT, UR24, 0x180, URZ ;  /* 0x00000180181a7890 */ /* 0x000fe4000ff1e0ff */
[----:B------:R-:W-:Y:S01]  /*1f00*/  ULEA UR8, UR13, UR4, 0x3 ;  /* 0x000000040d087291 */ /* 0x000fe2000f8e18ff */
[----:B------:R-:W-:Y:S01]  /*1f10*/  LOP3.LUT R15, R15, UR9, RZ, 0x3c, !PT ;  /* 0x000000090f0f7c12 */ /* 0x000fe2000f8e3cff */
[----:B------:R-:W-:Y:S02]  /*1f20*/  ULOP3.LUT UR33, UR33, 0xfefffff8, URZ, 0xc0, !UPT ;  /* 0xfefffff821217892 */ /* 0x000fe4000f8ec0ff */
[----:B------:R-:W-:Y:S01]  /*1f30*/  UIADD3.X UR29, UPT, UPT, URZ, UR25, URZ, UP1, !UPT ;  /* 0x00000019ff1d7290 */ /* 0x000fe20008ffe4ff */
[----:B-1----:R-:W-:Y:S01]  /*1f40*/  SHF.L.U32 R2, R15, 0x1f, RZ ;  /* 0x0000001f0f027819 */ /* 0x002fe200000006ff */
[----:B------:R-:W-:Y:S02]  /*1f50*/  UIADD3 UR32, UPT, UPT, UR32, 0x2600, URZ ;  /* 0x0000260020207890 */ /* 0x000fe4000fffe0ff */
[----:B------:R-:W-:Y:S01]  /*1f60*/  UIADD3.X UR27, UPT, UPT, URZ, UR25, URZ, UP0, !UPT ;  /* 0x00000019ff1b7290 */ /* 0x000fe200087fe4ff */
[----:B------:R4:W1:Y:S01]  /*1f70*/  SYNCS.PHASECHK.TRANS64.TRYWAIT P0, [UR8+0x120], R2 ;  /* 0x00012002ff0075a7 */ /* 0x0008620008001108 */
[----:B------:R-:W-:Y:S01]  /*1f80*/  ULEA UR8, UR17, UR4, 0xb ;  /* 0x0000000411087291 */ /* 0x000fe2000f8e58ff */
[----:B------:R-:W-:Y:S01]  /*1f90*/  UMOV UR18, 0x0 ;  /* 0x0000000000127882 */ /* 0x000fe20000000000 */
[----:B------:R-:W-:-:S02]  /*1fa0*/  UMOV UR19, 0x10000000 ;  /* 0x1000000000137882 */ /* 0x000fc40000000000 */
[----:B------:R-:W-:Y:S01]  /*1fb0*/  UIADD3 UR8, UPT, UPT, UR8, 0x26600, URZ ;  /* 0x0002660008087890 */ /* 0x000fe2000fffe0ff */
[----:B------:R2:W-:Y:S01]  /*1fc0*/  UTMALDG.3D.2CTA [UR32], [UR28], desc[UR18] ;  /* 0x000012201c0075b4 */ /* 0x0005e20008211000 */
[----:B------:R-:W-:Y:S01]  /*1fd0*/  UMOV UR10, UR34 ;  /* 0x00000022000a7c82 */ /* 0x000fe20008000000 */
[----:B------:R-:W-:Y:S01]  /*1fe0*/  UMOV UR12, UR36 ;  /* 0x00000024000c7c82 */ /* 0x000fe20008000000 */
[----:B------:R-:W-:Y:S01]  /*1ff0*/  UMOV UR9, UR33 ;  /* 0x0000002100097c82 */ /* 0x000fe20008000000 */
[----:B------:R-:W-:Y:S01]  /*2000*/  UMOV UR23, UR5 ;  /* 0x0000000500177c82 */ /* 0x000fe20008000000 */
[----:B------:R-:W-:-:S03]  /*2010*/  UMOV UR17, UR13 ;  /* 0x0000000d00117c82 */ /* 0x000fc60008000000 */
[----:B------:R4:W-:Y:S01]  /*2020*/  UTMALDG.3D.2CTA [UR8], [UR26], desc[UR18] ;  /* 0x000012081a0075b4 */ /* 0x0009e20008211000 */
[----:B--2---:R-:W-:Y:S01]  /*2030*/  UIADD3 UR34, UPT, UPT, UR34, 0x40, URZ ;  /* 0x0000004022227890 */ /* 0x004fe2000fffe0ff */
[----:B------:R-:W-:Y:S11]  /*2040*/  BRA.U UP2, `(.L_x_32) ;  /* 0xfffffffd024c7547 */ /* 0x000ff6000b83ffff */
.L_x_26:
[----:B----4-:R-:W-:Y:S01]  /*2050*/  ULEA UR8, UR13, UR4, 0x3 ;  /* 0x000000040d087291 */ /* 0x010fe2000f8e18ff */
[----:B-1----:R-:W-:Y:S01]  /*2060*/  SHF.L.U32 R2, R15, 0x1f, RZ ;  /* 0x0000001f0f027819 */ /* 0x002fe200000006ff */
[----:B------:R-:W-:Y:S01]  /*2070*/  @!P1 SYNCS.ARRIVE.TRANS64.A1T0 RZ, [UR4+0x258], RZ ;  /* 0x000258ffffff99a7 */ /* 0x000fe20008100004 */
[----:B------:R-:W-:-:S06]  /*2080*/  UISETP.GT.AND UP0, UPT, UR22, UR21, UPT ;  /* 0x000000151600728c */ /* 0x000fcc000bf04270 */
[----:B--2---:R1:W2:Y:S03]  /*2090*/  SYNCS.PHASECHK.TRANS64.TRYWAIT P0, [UR8+0x120], R2 ;  /* 0x00012002ff0075a7 */ /* 0x0042a60008001108 */
[----:B------:R-:W-:Y:S05]  /*20a0*/  BRA.U !UP0, `(.L_x_33) ;  /* 0x0000000108c07547 */ /* 0x000fea000b800000 */
[----:B------:R-:W-:Y:S01]  /*20b0*/  UIADD3 UR26, UPT, UPT, UR14, UR23, URZ ;  /* 0x000000170e1a7290 */ /* 0x000fe2000fffe0ff */
[----:B------:R-:W-:-:S11]  /*20c0*/  UMOV UR27, UR13 ;  /* 0x0000000d001b7c82 */ /* 0x000fd60008000000 */
.L_x_39:
[----:B------:R-:W-:Y:S01]  /*20d0*/  ULEA UR17, UR27, UR4, 0x3 ;  /* 0x000000041b117291 */ /* 0x000fe2000f8e18ff */
[----:B--2---:R-:W-:Y:S01]  /*20e0*/  @P5 MOV R3, 0x3000 ;  /* 0x0000300000035802 */ /* 0x004fe20000000f00 */
[----:B-12---:R-:W-:Y:S10]  /*20f0*/  @P0 BRA `(.L_x_34) ;  /* 0x00000000000c0947 */ /* 0x006ff40003800000 */
[----:B------:R-:W-:-:S04]  /*2100*/  SHF.L.U32 R5, R15, 0x1f, RZ ;  /* 0x0000001f0f057819 */ /* 0x000fc800000006ff */
[----:B------:R-:W2:Y:S02]  /*2110*/  SYNCS.PHASECHK.TRANS64.TRYWAIT P0, [UR17+0x120], R5 ;  /* 0x00012005ff0075a7 */ /* 0x000ea40008001111 */
[----:B--2---:R-:W-:Y:S05]  /*2120*/  @!P0 BRA `(.L_x_35) ;  /* 0x0000005c00548947 */ /* 0x004fea0003800000 */
.L_x_34:
[----:B------:R2:W-:Y:S01]  /*2130*/  @P5 SYNCS.ARRIVE.TRANS64 RZ, [UR17], R3 ;  /* 0x00000003ffff59a7 */ /* 0x0005e20008000011 */
[----:B------:R-:W-:-:S04]  /*2140*/  ULOP3.LUT UR8, UR7, 0x2, URZ, 0xfc, !UPT ;  /* 0x0000000207087892 */ /* 0x000fc8000f8efcff */
[----:B------:R-:W-:-:S09]  /*2150*/  UISETP.NE.AND UP0, UPT, UR8, 0x2, UPT ;  /* 0x000000020800788c */ /* 0x000fd2000bf05270 */
[----:B------:R-:W-:Y:S05]  /*2160*/  BRA.U UP0, `(.L_x_36) ;  /* 0x0000000100047547 */ /* 0x000fea000b800000 */
[----:B------:R-:W-:Y:S05]  /*2170*/  BPT.TRAP 0x1 ;  /* 0x000000040000795c */ /* 0x000fea0000300000 */
.L_x_36:
[----:B------:R-:W-:Y:S04]  /*2180*/  BSSY.RECONVERGENT B0, `(.L_x_37) ;  /* 0x0000003000007945 */ /* 0x000fe80003800200 */
[----:B------:R-:W-:Y:S05]  /*2190*/  @!P4 BRA `(.L_x_38) ;  /* 0x000000000004c947 */ /* 0x000fea0003800000 */
[----:B------:R-:W-:Y:S05]  /*21a0*/  BPT.TRAP 0x1 ;  /* 0x000000040000795c */ /* 0x000fea0000300000 */
.L_x_38:
[----:B------:R-:W-:Y:S05]  /*21b0*/  BSYNC.RECONVERGENT B0 ;  /* 0x0000000000007941 */ /* 0x000fea0003800200 */
.L_x_37:
        /* <DEDUP_REMOVED lines=9> */
[----:B------:R-:W-:Y:S02]  /*2250*/  USHF.L.U32 UR18, UR23, 0x6, URZ ;  /* 0x0000000617127899 */ /* 0x000fe400080006ff */
[----:B------:R-:W-:Y:S01]  /*2260*/  ULOP3.LUT UR17, UR17, 0xfefffff8, URZ, 0xc0, !UPT ;  /* 0xfefffff811117892 */ /* 0x000fe2000f8ec0ff */
[----:B-1----:R-:W-:Y:S01]  /*2270*/  SHF.L.U32 R2, R15, 0x1f, RZ ;  /* 0x0000001f0f027819 */ /* 0x002fe200000006ff */
[----:B------:R-:W-:Y:S02]  /*2280*/  UIADD3 UR16, UPT, UPT, UR16, 0x2600, URZ ;  /* 0x0000260010107890 */ /* 0x000fe4000fffe0ff */
[----:B------:R-:W-:Y:S01]  /*2290*/  UIADD3.X UR33, UPT, UPT, URZ, UR25, URZ, UP1, !UPT ;  /* 0x00000019ff217290 */ /* 0x000fe20008ffe4ff */
[----:B------:R4:W1:Y:S01]  /*22a0*/  SYNCS.PHASECHK.TRANS64.TRYWAIT P0, [UR8+0x120], R2 ;  /* 0x00012002ff0075a7 */ /* 0x0008620008001108 */
[----:B------:R-:W-:-:S02]  /*22b0*/  ULEA UR8, UR27, UR4, 0xb ;  /* 0x000000041b087291 */ /* 0x000fc4000f8e58ff */
[----:B------:R-:W-:Y:S02]  /*22c0*/  UIADD3.X UR31, UPT, UPT, URZ, UR25, URZ, UP0, !UPT ;  /* 0x00000019ff1f7290 */ /* 0x000fe400087fe4ff */
[----:B------:R-:W-:Y:S01]  /*22d0*/  UIADD3 UR8, UPT, UPT, UR8, 0x26600, URZ ;  /* 0x0002660008087890 */ /* 0x000fe2000fffe0ff */
[----:B------:R-:W-:Y:S01]  /*22e0*/  UMOV UR28, 0x0 ;  /* 0x00000000001c7882 */ /* 0x000fe20000000000 */
[----:B------:R-:W-:Y:S01]  /*22f0*/  UMOV UR29, 0x10000000 ;  /* 0x10000000001d7882 */ /* 0x000fe20000000000 */
[----:B------:R-:W-:Y:S01]  /*2300*/  UMOV UR19, UR35 ;  /* 0x0000002300137c82 */ /* 0x000fe20008000000 */
[----:B------:R-:W-:Y:S01]  /*2310*/  UMOV UR20, UR36 ;  /* 0x0000002400147c82 */ /* 0x000fe20008000000 */
[----:B------:R-:W-:Y:S01]  /*2320*/  UMOV UR12, UR36 ;  /* 0x00000024000c7c82 */ /* 0x000fe20008000000 */
[----:B------:R-:W-:Y:S01]  /*2330*/  UMOV UR9, UR17 ;  /* 0x0000001100097c82 */ /* 0x000fe20008000000 */
[----:B------:R-:W-:Y:S01]  /*2340*/  UMOV UR10, UR18 ;  /* 0x00000012000a7c82 */ /* 0x000fe20008000000 */
[----:B------:R4:W-:Y:S01]  /*2350*/  UTMALDG.3D.2CTA [UR16], [UR32], desc[UR28] ;  /* 0x00001c10200075b4 */ /* 0x0009e20008211000 */
[----:B------:R-:W-:Y:S01]  /*2360*/  UIADD3 UR23, UPT, UPT, UR23, 0x1, URZ ;  /* 0x0000000117177890 */ /* 0x000fe2000fffe0ff */
[----:B------:R-:W-:-:S03]  /*2370*/  UMOV UR27, UR13 ;  /* 0x0000000d001b7c82 */ /* 0x000fc60008000000 */
[----:B------:R-:W-:Y:S01]  /*2380*/  UISETP.NE.AND UP0, UPT, UR23, UR26, UPT ;  /* 0x0000001a1700728c */ /* 0x000fe2000bf05270 */
[----:B------:R4:W-:Y:S08]  /*2390*/  UTMALDG.3D.2CTA [UR8], [UR30], desc[UR28] ;  /* 0x00001c081e0075b4 */ /* 0x0009f00008211000 */
[----:B----4-:R-:W-:Y:S05]  /*23a0*/  BRA.U UP0, `(.L_x_39) ;  /* 0xfffffffd00487547 */ /* 0x010fea000b83ffff */
.L_x_33:
[C---:B-1----:R-:W-:Y:S01]  /*23b0*/  LEA R2, R14.reuse, UR4, 0x3 ;  /* 0x000000040e027c11 */ /* 0x042fe2000f8e18ff */
[----:B------:R-:W-:Y:S01]  /*23c0*/  NOP ;  /* 0x0000000000007918 */ /* 0x000fe20000000000 */
[----:B--2---:R-:W-:Y:S02]  /*23d0*/  SHF.L.U32 R3, R13, 0x1f, RZ ;  /* 0x0000001f0d037819 */ /* 0x004fe400000006ff */
[----:B------:R-:W-:Y:S02]  /*23e0*/  LEA R4, R14, UR4, 0x4 ;  /* 0x000000040e047c11 */ /* 0x000fe4000f8e20ff */
[----:B------:R-:W1:Y:S02]  /*23f0*/  SYNCS.PHASECHK.TRANS64.TRYWAIT P0, [R2+URZ+0x260], R3 ;  /* 0x00026003020075a7 */ /* 0x000e6400080011ff */
[----:B-1----:R-:W-:Y:S05]  /*2400*/  @!P0 BRA `(.L_x_40) ;  /* 0x0000005800b48947 */ /* 0x002fea0003800000 */
.L_x_149:
[----:B------:R-:W2:Y:S01]  /*2410*/  LDS.128 R4, [R4+0x2f0] ;  /* 0x0002f00004047984 */ /* 0x000ea20000000c00 */
[----:B------:R-:W-:Y:S01]  /*2420*/  ISETP.GE.AND P0, PT, R40, 0x1, PT ;  /* 0x000000012800780c */ /* 0x000fe20003f06270 */
[----:B-1----:R-:W-:Y:S01]  /*2430*/  VIADD R2, R2, 0x270 ;  /* 0x0000027002027836 */ /* 0x002fe20000000000 */
[----:B------:R-:W-:Y:S01]  /*2440*/  @!PT LDS RZ, [RZ] ;  /* 0x00000000fffff984 */ /* 0x000fe20000000800 */
[----:B------:R-:W-:Y:S01]  /*2450*/  @!PT LDS RZ, [RZ] ;  /* 0x00000000fffff984 */ /* 0x000fe20000000800 */
[----:B------:R-:W-:Y:S01]  /*2460*/  @!PT LDS RZ, [RZ] ;  /* 0x00000000fffff984 */ /* 0x000fe20000000800 */
[----:B------:R-:W-:Y:S01]  /*2470*/  @!PT LDS RZ, [RZ] ;  /* 0x00000000fffff984 */ /* 0x000fe20000000800 */
[----:B------:R1:W-:Y:S06]  /*2480*/  MEMBAR.ALL.CTA ;  /* 0x0000000000007992 */ /* 0x0003ec0000008000 */
[----:B-1----:R-:W1:Y:S01]  /*2490*/  FENCE.VIEW.ASYNC.S ;  /* 0x00000000000073c6 */ /* 0x002e620000000000 */
[----:B------:R-:W-:-:S04]  /*24a0*/  PRMT R2, RZ, 0x654, R2 ;  /* 0x00000654ff027816 */ /* 0x000fc80000000002 */
[----:B-1----:R1:W-:Y:S01]  /*24b0*/  SYNCS.ARRIVE.TRANS64.RED.A1T0 RZ, [R2+URZ], RZ ;  /* 0x000000ff02ff79a7 */ /* 0x0023e200081004ff */
[----:B--2---:R-:W-:-:S13]  /*24c0*/  LOP3.LUT P2, RZ, R6, 0x1, RZ, 0xc0, !PT ;  /* 0x0000000106ff7812 */ /* 0x004fda000784c0ff */
[----:B------:R-:W-:Y:S01]  /*24d0*/  @P2 SHF.R.U32.HI R3, RZ, 0x10, R5 ;  /* 0x00000010ff032819 */ /* 0x000fe20000011605 */
[----:B------:R-:W-:Y:S01]  /*24e0*/  VOTEU.ANY UP0, P2 ;  /* 0x0000000000ff7886 */ /* 0x000fe20001000100 */
[----:B------:R-:W-:Y:S02]  /*24f0*/  @P2 MOV R11, R4 ;  /* 0x00000004000b2202 */ /* 0x000fe40000000f00 */
[----:B------:R-:W-:Y:S02]  /*2500*/  @P2 R2UR.BROADCAST UR8, R3 ;  /* 0x00000000030822ca */ /* 0x000fe400008e0000 */
[----:B------:R-:W-:-:S11]  /*2510*/  @P2 LOP3.LUT R8, R5, 0xffff, RZ, 0xc0, !PT ;  /* 0x0000ffff05082812 */ /* 0x000fd600078ec0ff */
[----:B------:R-:W-:Y:S01]  /*2520*/  @UP0 UMOV UR36, UR8 ;  /* 0x0000000800240c82 */ /* 0x000fe20008000000 */
[----:B-1----:R-:W-:Y:S05]  /*2530*/  @!P0 BRA `(.L_x_41) ;  /* 0x0000000000b88947 */ /* 0x002fea0003800000 */
[----:B------:R-:W3:Y:S01]  /*2540*/  LDC.64 R4, c[0x0][0xb18] ;  /* 0x0002c600ff047b82 */ /* 0x000ee20000000a00 */
[----:B------:R-:W-:-:S07]  /*2550*/  ISETP.NE.AND P3, PT, R40, 0x1, PT ;  /* 0x000000012800780c */ /* 0x000fce0003f65270 */
[----:B------:R-:W1:Y:S08]  /*2560*/  LDC.64 R6, c[0x0][0xb10] ;  /* 0x0002c400ff067b82 */ /* 0x000e700000000a00 */
[----:B------:R-:W2:Y:S08]  /*2570*/  LDC R18, c[0x0][0xb20] ;  /* 0x0002c800ff127b82 */ /* 0x000eb00000000800 */
[----:B------:R-:W4:Y:S01]  /*2580*/  LDC R20, c[0x0][0xb0c] ;  /* 0x0002c300ff147b82 */ /* 0x000f220000000800 */
[----:B---3--:R-:W-:Y:S01]  /*2590*/  IMAD.HI.U32 R19, R0, R5, RZ ;  /* 0x0000000500137227 */ /* 0x008fe200078e00ff */
[----:B------:R-:W-:-:S03]  /*25a0*/  ISETP.NE.AND P0, PT, R4, 0x1, PT ;  /* 0x000000010400780c */ /* 0x000fc60003f05270 */
[----:B------:R-:W-:-:S03]  /*25b0*/  IMAD.HI.U32 R5, R8, R5, RZ ;  /* 0x0000000508057227 */ /* 0x000fc600078e00ff */
[----:B------:R-:W3:Y:S01]  /*25c0*/  LDC.64 R2, c[0x0][0xb28] ;  /* 0x0002ca00ff027b82 */ /* 0x000ee20000000a00 */
[----:B-1----:R-:W-:-:S04]  /*25d0*/  IMAD.HI.U32 R22, R9, R6, RZ ;  /* 0x0000000609167227 */ /* 0x002fc800078e00ff */
[----:B------:R-:W-:Y:S01]  /*25e0*/  IMAD.HI.U32 R24, R11, R6, RZ ;  /* 0x000000060b187227 */ /* 0x000fe200078e00ff */
[----:B------:R-:W-:Y:S02]  /*25f0*/  SHF.R.U32.HI R22, RZ, R7, R22 ;  /* 0x00000007ff167219 */ /* 0x000fe40000011616 */
[-C--:B--2---:R-:W-:Y:S02]  /*2600*/  SHF.R.U32.HI R19, RZ, R18.reuse, R19 ;  /* 0x00000012ff137219 */ /* 0x084fe40000011613 */
[----:B------:R-:W-:Y:S02]  /*2610*/  SHF.R.U32.HI R5, RZ, R18, R5 ;  /* 0x00000012ff057219 */ /* 0x000fe40000011605 */
[----:B------:R-:W-:Y:S02]  /*2620*/  SEL R19, R0, R19, !P0 ;  /* 0x0000001300137207 */ /* 0x000fe40004000000 */
[----:B------:R-:W-:Y:S02]  /*2630*/  SHF.R.U32.HI R24, RZ, R7, R24 ;  /* 0x00000007ff187219 */ /* 0x000fe40000011618 */
[----:B----4-:R-:W-:-:S02]  /*2640*/  ISETP.NE.AND P1, PT, R20, 0x1, PT ;  /* 0x000000011400780c */ /* 0x010fc40003f25270 */
[----:B------:R-:W-:Y:S02]  /*2650*/  SEL R5, R8, R5, !P0 ;  /* 0x0000000508057207 */ /* 0x000fe40004000000 */
[----:B------:R-:W-:Y:S02]  /*2660*/  SEL R21, R9, R22, !P1 ;  /* 0x0000001609157207 */ /* 0x000fe40004800000 */
[----:B------:R-:W-:Y:S01]  /*2670*/  SEL R7, R11, R24, !P1 ;  /* 0x000000180b077207 */ /* 0x000fe20004800000 */
[----:B---3--:R-:W-:-:S04]  /*2680*/  IMAD.HI.U32 R22, R19, R2, RZ ;  /* 0x0000000213167227 */ /* 0x008fc800078e00ff */
[----:B------:R-:W-:Y:S01]  /*2690*/  IMAD.HI.U32 R6, R21, R2, RZ ;  /* 0x0000000215067227 */ /* 0x000fe200078e00ff */
[----:B------:R-:W-:-:S04]  /*26a0*/  @P3 SHF.R.U32.HI R19, RZ, R3, R22 ;  /* 0x00000003ff133219 */ /* 0x000fc80000011616 */
[----:B------:R-:W-:Y:S01]  /*26b0*/  @P3 SHF.R.U32.HI R21, RZ, R3, R6 ;  /* 0x00000003ff153219 */ /* 0x000fe20000011606 */
[----:B------:R-:W-:-:S04]  /*26c0*/  IMAD R19, R40, R19, RZ ;  /* 0x0000001328137224 */ /* 0x000fc800078e02ff */
[----:B------:R-:W-:Y:S01]  /*26d0*/  IMAD R6, R40, R21, RZ ;  /* 0x0000001528067224 */ /* 0x000fe200078e02ff */
[C---:B------:R-:W-:Y:S02]  /*26e0*/  ISETP.GE.AND P0, PT, R5.reuse, R19, PT ;  /* 0x000000130500720c */ /* 0x040fe40003f06270 */
[----:B------:R-:W-:Y:S02]  /*26f0*/  IADD3 R19, PT, PT, -R5, RZ, RZ ;  /* 0x000000ff05137210 */ /* 0x000fe40007ffe1ff */
[----:B------:R-:W-:Y:S01]  /*2700*/  ISETP.GE.OR P0, PT, R7, R6, P0 ;  /* 0x000000060700720c */ /* 0x000fe20000706670 */
[----:B------:R-:W-:-:S04]  /*2710*/  IMAD.HI.U32 R6, R5, R2, RZ ;  /* 0x0000000205067227 */ /* 0x000fc800078e00ff */
[----:B------:R-:W-:Y:S01]  /*2720*/  IMAD R8, R4, R19, R8 ;  /* 0x0000001304087224 */ /* 0x000fe200078e0208 */
[----:B------:R-:W-:-:S04]  /*2730*/  SHF.R.U32.HI R6, RZ, R3, R6 ;  /* 0x00000003ff067219 */ /* 0x000fc80000011606 */
[----:B------:R-:W-:-:S03]  /*2740*/  SEL R6, R5, R6, !P3 ;  /* 0x0000000605067207 */ /* 0x000fc60005800000 */
[----:B------:R-:W-:-:S04]  /*2750*/  @!P0 IMAD.HI.U32 R18, R7, R2, RZ ;  /* 0x0000000207128227 */ /* 0x000fc800078e00ff */
[----:B------:R-:W-:Y:S01]  /*2760*/  IMAD.MOV R2, RZ, RZ, -R6 ;  /* 0x000000ffff027224 */ /* 0x000fe200078e0a06 */
[----:B------:R-:W-:-:S03]  /*2770*/  @!P0 SHF.R.U32.HI R18, RZ, R3, R18 ;  /* 0x00000003ff128219 */ /* 0x000fc60000011612 */
[----:B------:R-:W-:Y:S01]  /*2780*/  IMAD R2, R40, R2, R5 ;  /* 0x0000000228027224 */ /* 0x000fe200078e0205 */
        /* <DEDUP_REMOVED lines=9> */
.L_x_41:
[----:B------:R-:W1:Y:S02]  /*2820*/  LDCU UR8, c[0x0][0xb30] ;  /* 0x00016600ff0877ac */ /* 0x000e640008000800 */
[----:B-1----:R-:W-:-:S09]  /*2830*/  UISETP.NE.AND UP0, UPT, UR8, 0x1, UPT ;  /* 0x000000010800788c */ /* 0x002fd2000bf05270 */
[----:B------:R-:W-:Y:S05]  /*2840*/  BRA.U UP0, `(.L_x_42) ;  /* 0x0000000100407547 */ /* 0x000fea000b800000 */
[----:B------:R-:W1:Y:S08]  /*2850*/  LDC.64 R4, c[0x0][0xb10] ;  /* 0x0002c400ff047b82 */ /* 0x000e700000000a00 */
[----:B------:R-:W2:Y:S08]  /*2860*/  LDC.64 R2, c[0x0][0xb18] ;  /* 0x0002c600ff027b82 */ /* 0x000eb00000000a00 */
[----:B------:R-:W4:Y:S08]  /*2870*/  LDC R6, c[0x0][0xb20] ;  /* 0x0002c800ff067b82 */ /* 0x000f300000000800 */
[----:B------:R-:W3:Y:S01]  /*2880*/  LDC R18, c[0x0][0xb0c] ;  /* 0x0002c300ff127b82 */ /* 0x000ee20000000800 */
[----:B-1----:R-:W-:-:S05]  /*2890*/  IMAD.HI.U32 R4, R11, R4, RZ ;  /* 0x000000040b047227 */ /* 0x002fca00078e00ff */
[----:B------:R-:W-:Y:S01]  /*28a0*/  SHF.R.U32.HI R4, RZ, R5, R4 ;  /* 0x00000005ff047219 */ /* 0x000fe20000011604 */
[----:B--2---:R-:W-:Y:S01]  /*28b0*/  IMAD.HI.U32 R3, R8, R3, RZ ;  /* 0x0000000308037227 */ /* 0x004fe200078e00ff */
[----:B------:R-:W-:-:S04]  /*28c0*/  ISETP.NE.AND P0, PT, R2, 0x1, PT ;  /* 0x000000010200780c */ /* 0x000fc80003f05270 */
[----:B----4-:R-:W-:-:S04]  /*28d0*/  SHF.R.U32.HI R3, RZ, R6, R3 ;  /* 0x00000006ff037219 */ /* 0x010fc80000011603 */
[----:B------:R-:W-:Y:S02]  /*28e0*/  SEL R3, R8, R3, !P0 ;  /* 0x0000000308037207 */ /* 0x000fe40004000000 */
[----:B---3--:R-:W-:-:S04]  /*28f0*/  ISETP.NE.AND P1, PT, R18, 0x1, PT ;  /* 0x000000011200780c */ /* 0x008fc80003f25270 */
[----:B------:R-:W-:-:S05]  /*2900*/  SEL R4, R11, R4, !P1 ;  /* 0x000000040b047207 */ /* 0x000fca0004800000 */
[----:B------:R-:W-:Y:S02]  /*2910*/  IMAD.IADD R5, R3, 0x1, -R4 ;  /* 0x0000000103057824 */ /* 0x000fe400078e0a04 */
[----:B------:R-:W-:Y:S02]  /*2920*/  IMAD.IADD R3, R4, 0x1, -R3 ;  /* 0x0000000104037824 */ /* 0x000fe400078e0a03 */
[----:B------:R-:W-:Y:S02]  /*2930*/  IMAD R11, R5, R18, R11 ;  /* 0x00000012050b7224 */ /* 0x000fe400078e020b */
[----:B------:R-:W-:-:S07]  /*2940*/  IMAD R8, R3, R2, R8 ;  /* 0x0000000203087224 */ /* 0x000fce00078e0208 */
.L_x_42:
[----:B------:R-:W-:Y:S01]  /*2950*/  VIADD R14, R14, 0x1 ;  /* 0x000000010e0e7836 */ /* 0x000fe20000000000 */
[----:B------:R-:W-:Y:S01]  /*2960*/  PLOP3.LUT P1, PT, PT, PT, PT, 0x80, 0x8 ;  /* 0x000000000008781c */ /* 0x000fe20003f2f070 */
[----:B------:R-:W-:Y:S02]  /*2970*/  IMAD.IADD R93, R11, 0x1, R92 ;  /* 0x000000010b5d7824 */ /* 0x000fe400078e025c */
[----:B------:R-:W-:Y:S01]  /*2980*/  IMAD.IADD R94, R8, 0x1, R81 ;  /* 0x00000001085e7824 */ /* 0x000fe200078e0251 */
[----:B------:R-:W-:-:S04]  /*2990*/  ISETP.NE.AND P0, PT, R14, 0x2, PT ;  /* 0x000000020e00780c */ /* 0x000fc80003f05270 */
[----:B------:R-:W-:Y:S02]  /*29a0*/  SEL R2, RZ, 0x1, P0 ;  /* 0x00000001ff027807 */ /* 0x000fe40000000000 */
[----:B------:R-:W-:Y:S02]  /*29b0*/  SEL R14, R14, RZ, P0 ;  /* 0x000000ff0e0e7207 */ /* 0x000fe40000000000 */
[----:B------:R-:W-:Y:S01]  /*29c0*/  LOP3.LUT R13, R13, R2, RZ, 0x3c, !PT ;  /* 0x000000020d0d7212 */ /* 0x000fe200078e3cff */
[----:B------:R-:W-:Y:S06]  /*29d0*/  @P2 BRA `(.L_x_43) ;  /* 0xfffffff000582947 */ /* 0x000fec000383ffff */
[----:B------:R-:W-:Y:S01]  /*29e0*/  UIADD3 UR4, UPT, UPT, UR4, 0x120, URZ ;  /* 0x0000012004047890 */ /* 0x000fe2000fffe0ff */
[----:B------:R-:W-:-:S03]  /*29f0*/  SHF.L.U32 R3, R15, 0x1f, RZ ;  /* 0x0000001f0f037819 */ /* 0x000fc600000006ff */
[----:B------:R-:W-:-:S09]  /*2a00*/  ULEA UR5, UR13, UR4, 0x3 ;  /* 0x000000040d057291 */ /* 0x000fd2000f8e18ff */
[----:B------:R-:W1:Y:S02]  /*2a10*/  SYNCS.PHASECHK.TRANS64.TRYWAIT P0, [UR5], R3 ;  /* 0x00000003ff0075a7 */ /* 0x000e640008001105 */
[----:B-1----:R-:W-:Y:S05]  /*2a20*/  @!P0 BRA `(.L_x_44) ;  /* 0x0000005400408947 */ /* 0x002fea0003800000 */
.L_x_151:
[----:B------:R-:W-:-:S04]  /*2a30*/  UIADD3 UR6, UPT, UPT, UR13, 0x1, URZ ;  /* 0x000000010d067890 */ /* 0x000fc8000fffe0ff */
[----:B------:R-:W-:-:S04]  /*2a40*/  UISETP.NE.AND UP0, UPT, UR6, 0x24, UPT ;  /* 0x000000240600788c */ /* 0x000fc8000bf05270 */
[----:B------:R-:W-:Y:S02]  /*2a50*/  USEL UR7, URZ, 0x1, UP0 ;  /* 0x00000001ff077887 */ /* 0x000fe40008000000 */
[----:B------:R-:W-:-:S04]  /*2a60*/  USEL UR6, UR6, URZ, UP0 ;  /* 0x000000ff06067287 */ /* 0x000fc80008000000 */
[----:B------:R-:W-:Y:S01]  /*2a70*/  ULEA UR5, UR6, UR4, 0x3 ;  /* 0x0000000406057291 */ /* 0x000fe2000f8e18ff */
[----:B------:R-:W-:-:S04]  /*2a80*/  LOP3.LUT R2, R15, UR7, RZ, 0x3c, !PT ;  /* 0x000000070f027c12 */ /* 0x000fc8000f8e3cff */
[----:B-1----:R-:W-:-:S04]  /*2a90*/  SHF.L.U32 R3, R2, 0x1f, RZ ;  /* 0x0000001f02037819 */ /* 0x002fc800000006ff */
[----:B------:R-:W1:Y:S02]  /*2aa0*/  SYNCS.PHASECHK.TRANS64.TRYWAIT P0, [UR5], R3 ;  /* 0x00000003ff0075a7 */ /* 0x000e640008001105 */
[----:B-1----:R-:W-:Y:S05]  /*2ab0*/  @!P0 BRA `(.L_x_45) ;  /* 0x0000005400348947 */ /* 0x002fea0003800000 */
.L_x_153:
        /* <DEDUP_REMOVED lines=9> */
.L_x_155:
        /* <DEDUP_REMOVED lines=9> */
.L_x_157:
        /* <DEDUP_REMOVED lines=9> */
.L_x_159:
        /* <DEDUP_REMOVED lines=9> */
.L_x_161:
        /* <DEDUP_REMOVED lines=9> */
.L_x_163:
        /* <DEDUP_REMOVED lines=9> */
.L_x_165:
        /* <DEDUP_REMOVED lines=9> */
.L_x_167:
        /* <DEDUP_REMOVED lines=9> */
.L_x_169:
        /* <DEDUP_REMOVED lines=9> */
.L_x_171:
        /* <DEDUP_REMOVED lines=9> */
.L_x_173:
        /* <DEDUP_REMOVED lines=9> */
.L_x_175:
        /* <DEDUP_REMOVED lines=9> */
.L_x_177:
        /* <DEDUP_REMOVED lines=9> */
.L_x_179:
        /* <DEDUP_REMOVED lines=9> */
.L_x_181:
        /* <DEDUP_REMOVED lines=9> */
.L_x_183:
        /* <DEDUP_REMOVED lines=9> */
.L_x_185:
        /* <DEDUP_REMOVED lines=9> */
.L_x_187:
        /* <DEDUP_REMOVED lines=9> */
.L_x_189:
        /* <DEDUP_REMOVED lines=9> */
.L_x_191:
        /* <DEDUP_REMOVED lines=9> */
.L_x_193:
        /* <DEDUP_REMOVED lines=9> */
.L_x_195:
        /* <DEDUP_REMOVED lines=9> */
.L_x_197:
        /* <DEDUP_REMOVED lines=9> */
.L_x_199:
        /* <DEDUP_REMOVED lines=9> */
.L_x_201:
        /* <DEDUP_REMOVED lines=9> */
.L_x_203:
        /* <DEDUP_REMOVED lines=9> */
.L_x_205:
        /* <DEDUP_REMOVED lines=9> */
.L_x_207:
        /* <DEDUP_REMOVED lines=9> */
.L_x_209:
        /* <DEDUP_REMOVED lines=9> */
.L_x_211:
        /* <DEDUP_REMOVED lines=9> */
.L_x_213:
        /* <DEDUP_REMOVED lines=9> */
.L_x_215:
        /* <DEDUP_REMOVED lines=9> */
.L_x_217:
        /* <DEDUP_REMOVED lines=9> */
.L_x_219:
[----:B------:R-:W-:-:S04]  /*3d50*/  UIADD3 UR6, UPT, UPT, UR6, 0x1, URZ ;  /* 0x0000000106067890 */ /* 0x000fc8000fffe0ff */
[----:B------:R-:W-:-:S04]  /*3d60*/  UISETP.NE.AND UP0, UPT, UR6, 0x24, UPT ;  /* 0x000000240600788c */ /* 0x000fc8000bf05270 */
[----:B------:R-:W-:Y:S02]  /*3d70*/  USEL UR5, URZ, 0x1, UP0 ;  /* 0x00000001ff057887 */ /* 0x000fe40008000000 */
[----:B------:R-:W-:-:S04]  /*3d80*/  USEL UR6, UR6, URZ, UP0 ;  /* 0x000000ff06067287 */ /* 0x000fc80008000000 */
[----:B------:R-:W-:Y:S01]  /*3d90*/  ULEA UR6, UR6, UR4, 0x3 ;  /* 0x0000000406067291 */ /* 0x000fe2000f8e18ff */
[----:B-1----:R-:W-:-:S04]  /*3da0*/  LOP3.LUT R3, R2, UR5, RZ, 0x3c, !PT ;  /* 0x0000000502037c12 */ /* 0x002fc8000f8e3cff */
[----:B------:R-:W-:Y:S01]  /*3db0*/  SHF.L.U32 R3, R3, 0x1f, RZ ;  /* 0x0000001f03037819 */ /* 0x000fe200000006ff */
[----:B---3--:R-:W-:-:S07]  /*3dc0*/  IMAD.U32 R0, RZ, RZ, UR6 ;  /* 0x00000006ff007e24 */ /* 0x008fce000f8e00ff */
.L_x_79:
[----:B-1----:R1:W2:Y:S02]  /*3dd0*/  SYNCS.PHASECHK.TRANS64.TRYWAIT P0, [R0+URZ], R3 ;  /* 0x00000003000075a7 */ /* 0x0022a400080011ff */
[----:B--2---:R-:W-:Y:S05]  /*3de0*/  @!P0 NANOSLEEP.SYNCS 0x989680 ;  /* 0x009896800000895d */ /* 0x004fea0003900000 */
[----:B------:R-:W2:Y:S02]  /*3df0*/  @!P0 SYNCS.PHASECHK.TRANS64 P0, [R0+URZ], R3 ;  /* 0x00000003000085a7 */ /* 0x000ea400080010ff */
[----:B--2---:R-:W-:Y:S05]  /*3e00*/  @P0 EXIT ;  /* 0x000000000000094d */ /* 0x004fea0003800000 */
[----:B------:R-:W-:Y:S05]  /*3e10*/  BRA `(.L_x_79) ;  /* 0xfffffffc00ec7947 */ /* 0x000fea000383ffff */
.L_x_23:
[----:B------:R-:W-:-:S04]  /*3e20*/  UISETP.NE.AND UP1, UPT, UR37, URZ, UPT ;  /* 0x000000ff2500728c */ /* 0x000fc8000bf25270 */
[----:B------:R-:W-:-:S09]  /*3e30*/  UISETP.NE.OR UP1, UPT, UR10, 0x1, UP1 ;  /* 0x000000010a00788c */ /* 0x000fd20008f25670 */
[----:B------:R-:W-:Y:S05]  /*3e40*/  BRA.U UP1, `(.L_x_80) ;  /* 0x00000005014c7547 */ /* 0x000fea000b800000 */
[----:B------:R-:W-:Y:S01]  /*3e50*/  HFMA2 R11, -RZ, RZ, 0, 0 ;  /* 0x00000000ff0b7431 */ /* 0x000fe200000001ff */
[----:B------:R-:W-:Y:S01]  /*3e60*/  ISETP.GE.U32.AND P2, PT, R10, 0x2, PT ;  /* 0x000000020a00780c */ /* 0x000fe20003f46070 */
[----:B------:R-:W-:Y:S01]  /*3e70*/  IMAD.MOV.U32 R12, RZ, RZ, 0x1 ;  /* 0x00000001ff0c7424 */ /* 0x000fe200078e00ff */
[----:B------:R-:W-:Y:S01]  /*3e80*/  CS2R R8, SRZ ;  /* 0x0000000000087805 */ /* 0x000fe2000001ff00 */
[----:B------:R-:W-:Y:S01]  /*3e90*/  IMAD.MOV.U32 R3, RZ, RZ, RZ ;  /* 0x000000ffff037224 */ /* 0x000fe200078e00ff */
[----:B------:R-:W-:Y:S01]  /*3ea0*/  UMOV UR4, 0x400 ;  /* 0x0000040000047882 */ /* 0x000fe20000000000 */
[----:B------:R-:W-:Y:S01]  /*3eb0*/  UMOV UR6, URZ ;  /* 0x000000ff00067c82 */ /* 0x000fe20008000000 */
[----:B------:R-:W-:-:S12]  /*3ec0*/  ULEA UR37, UR37, UR4, 0x18 ;  /* 0x0000000425257291 */ /* 0x000fd8000f8ec0ff */
.L_x_84:
[----:B------:R-:W-:Y:S02]  /*3ed0*/  LEA R0, R3, UR37, 0x3 ;  /* 0x0000002503007c11 */ /* 0x000fe4000f8e18ff */
[----:B------:R-:W-:-:S03]  /*3ee0*/  SHF.L.U32 R5, R8, 0x1f, RZ ;  /* 0x0000001f08057819 */ /* 0x000fc600000006ff */
[----:B------:R-:W-:Y:S01]  /*3ef0*/  VIADD R4, R0, 0x2d0 ;  /* 0x000002d000047836 */ /* 0x000fe20000000000 */
[----:B------:R-:W1:Y:S02]  /*3f00*/  SYNCS.PHASECHK.TRANS64.TRYWAIT P0, [R0+URZ+0x2c0], R5 ;  /* 0x0002c005000075a7 */ /* 0x000e6400080011ff */
[----:B-1----:R-:W-:Y:S05]  /*3f10*/  @!P0 BRA `(.L_x_81) ;  /* 0x0000004c004c8947 */ /* 0x002fea0003800000 */
.L_x_220:
[----:B------:R-:W-:Y:S01]  /*3f20*/  ULEA UR5, UR6, UR37, 0x3 ;  /* 0x0000002506057291 */ /* 0x000fe2000f8e18ff */
[----:B------:R-:W-:Y:S01]  /*3f30*/  PRMT R4, RZ, 0x654, R4 ;  /* 0x00000654ff047816 */ /* 0x000fe20000000004 */
[----:B-1----:R-:W-:Y:S01]  /*3f40*/  @!P2 IMAD.MOV.U32 R5, RZ, RZ, 0x10 ;  /* 0x00000010ff05a424 */ /* 0x002fe200078e00ff */
[----:B------:R-:W-:Y:S01]  /*3f50*/  SHF.L.U32 R7, R12, 0x1f, RZ ;  /* 0x0000001f0c077819 */ /* 0x000fe200000006ff */
[----:B------:R-:W-:Y:S01]  /*3f60*/  UIADD3 UR4, UPT, UPT, UR5, 0x260, URZ ;  /* 0x0000026005047890 */ /* 0x000fe2000fffe0ff */
[----:B------:R1:W-:Y:S05]  /*3f70*/  SYNCS.ARRIVE.TRANS64.RED.A1T0 RZ, [R4+URZ], RZ ;  /* 0x000000ff04ff79a7 */ /* 0x0003ea00081004ff */
[----:B------:R-:W-:Y:S01]  /*3f80*/  IMAD.U32 R13, RZ, RZ, UR4 ;  /* 0x00000004ff0d7e24 */ /* 0x000fe2000f8e00ff */
[----:B------:R-:W2:Y:S04]  /*3f90*/  SYNCS.PHASECHK.TRANS64.TRYWAIT P0, [UR5+0x270], R7 ;  /* 0x00027007ff0075a7 */ /* 0x000ea80008001105 */
[----:B------:R-:W-:Y:S01]  /*3fa0*/  PRMT R13, R10, 0x654, R13 ;  /* 0x000006540a0d7816 */ /* 0x000fe2000000000d */
[----:B-12---:R-:W-:Y:S06]  /*3fb0*/  @!P0 BRA `(.L_x_82) ;  /* 0x0000004c00388947 */ /* 0x006fec0003800000 */
.L_x_222:
[----:B------:R-:W-:Y:S01]  /*3fc0*/  ULEA UR4, UR6, UR37, 0x4 ;  /* 0x0000002506047291 */ /* 0x000fe2000f8e20ff */
[----:B------:R-:W-:Y:S01]  /*3fd0*/  SEL R2, R13, R2, !P2 ;  /* 0x000000020d027207 */ /* 0x000fe20005000000 */
[----:B------:R-:W-:Y:S01]  /*3fe0*/  UIADD3 UR5, UPT, UPT, UR5, 0x260, URZ ;  /* 0x0000026005057890 */ /* 0x000fe2000fffe0ff */
[----:B-1----:R-:W-:Y:S01]  /*3ff0*/  LEA R0, R11, UR37, 0x3 ;  /* 0x000000250b007c11 */ /* 0x002fe2000f8e18ff */
[----:B------:R-:W-:Y:S01]  /*4000*/  UIADD3 UR4, UPT, UPT, UR4, 0x2f0, URZ ;  /* 0x000002f004047890 */ /* 0x000fe2000fffe0ff */
[----:B------:R1:W-:Y:S01]  /*4010*/  @!P2 SYNCS.ARRIVE.TRANS64.RED RZ, [R2+URZ], R5 ;  /* 0x0000000502ffa9a7 */ /* 0x0003e200080004ff */
[----:B------:R-:W-:Y:S01]  /*4020*/  UIADD3 UR6, UPT, UPT, UR6, 0x1, URZ ;  /* 0x0000000106067890 */ /* 0x000fe2000fffe0ff */
[----:B------:R-:W-:-:S03]  /*4030*/  VIADD R3, R3, 0x1 ;  /* 0x0000000103037836 */ /* 0x000fc60000000000 */
[----:B------:R-:W-:Y:S02]  /*4040*/  UISETP.NE.AND UP0, UPT, UR6, 0x2, UPT ;  /* 0x000000020600788c */ /* 0x000fe4000bf05270 */
[----:B------:R-:W-:Y:S01]  /*4050*/  ISETP.NE.AND P0, PT, R3, 0x2, PT ;  /* 0x000000020300780c */ /* 0x000fe20003f05270 */
[----:B------:R-:W-:Y:S06]  /*4060*/  UGETNEXTWORKID.BROADCAST [UR4], [UR5] ;  /* 0x00000000040073ca */ /* 0x000fec0008000100 */
[----:B------:R-:W-:Y:S02]  /*4070*/  USEL UR4, URZ, 0x1, UP0 ;  /* 0x00000001ff047887 */ /* 0x000fe40008000000 */
[----:B------:R-:W-:-:S04]  /*4080*/  USEL UR6, UR6, URZ, UP0 ;  /* 0x000000ff06067287 */ /* 0x000fc80008000000 */
[----:B------:R-:W-:Y:S02]  /*4090*/  LOP3.LUT R12, R12, UR4, RZ, 0x3c, !PT ;  /* 0x000000040c0c7c12 */ /* 0x000fe4000f8e3cff */
[----:B-1----:R-:W-:-:S04]  /*40a0*/  SHF.L.U32 R5, R9, 0x1f, RZ ;  /* 0x0000001f09057819 */ /* 0x002fc800000006ff */
[----:B------:R-:W1:Y:S02]  /*40b0*/  SYNCS.PHASECHK.TRANS64.TRYWAIT P1, [R0+URZ+0x260], R5 ;  /* 0x00026005000075a7 */ /* 0x000e6400080211ff */
[----:B-1----:R-:W-:Y:S05]  /*40c0*/  @!P1 BRA `(.L_x_83) ;  /* 0x0000004c000c9947 */ /* 0x002fea0003800000 */
.L_x_223:
[----:B------:R-:W-:Y:S01]  /*40d0*/  LEA R4, R11, UR37, 0x4 ;  /* 0x000000250b047c11 */ /* 0x000fe2000f8e20ff */
[----:B-1----:R-:W-:Y:S01]  /*40e0*/  VIADD R0, R0, 0x270 ;  /* 0x0000027000007836 */ /* 0x002fe20000000000 */
[----:B------:R-:W-:Y:S01]  /*40f0*/  SEL R3, R3, RZ, P0 ;  /* 0x000000ff03037207 */ /* 0x000fe20000000000 */
[----:B------:R-:W-:-:S03]  /*4100*/  VIADD R11, R11, 0x1 ;  /* 0x000000010b0b7836 */ /* 0x000fc60000000000 */
[----:B------:R-:W1:Y:S01]  /*4110*/  LDS.128 R4, [R4+0x2f0] ;  /* 0x0002f00004047984 */ /* 0x000e620000000c00 */
[----:B------:R-:W-:Y:S02]  /*4120*/  PRMT R0, RZ, 0x654, R0 ;  /* 0x00000654ff007816 */ /* 0x000fe40000000000 */
[C---:B------:R-:W-:Y:S01]  /*4130*/  ISETP.NE.AND P1, PT, R11.reuse, 0x2, PT ;  /* 0x000000020b00780c */ /* 0x040fe20003f25270 */
[----:B------:R-:W-:Y:S01]  /*4140*/  @!PT LDS RZ, [RZ] ;  /* 0x00000000fffff984 */ /* 0x000fe20000000800 */
[----:B------:R-:W-:Y:S01]  /*4150*/  @!PT LDS RZ, [RZ] ;  /* 0x00000000fffff984 */ /* 0x000fe20000000800 */
[----:B------:R-:W-:Y:S01]  /*4160*/  @!PT LDS RZ, [RZ] ;  /* 0x00000000fffff984 */ /* 0x000fe20000000800 */
[----:B------:R-:W-:Y:S01]  /*4170*/  @!PT LDS RZ, [RZ] ;  /* 0x00000000fffff984 */ /* 0x000fe20000000800 */
[----:B------:R2:W-:Y:S06]  /*4180*/  MEMBAR.ALL.CTA ;  /* 0x0000000000007992 */ /* 0x0005ec0000008000 */
[----:B--2---:R-:W2:Y:S01]  /*4190*/  FENCE.VIEW.ASYNC.S ;  /* 0x00000000000073c6 */ /* 0x004ea20000000000 */
[----:B------:R-:W-:Y:S01]  /*41a0*/  SEL R11, R11, RZ, P1 ;  /* 0x000000ff0b0b7207 */ /* 0x000fe20000800000 */
[----:B--2---:R2:W-:Y:S01]  /*41b0*/  SYNCS.ARRIVE.TRANS64.RED.A1T0 RZ, [R0+URZ], RZ ;  /* 0x000000ff00ff79a7 */ /* 0x0045e200081004ff */
[----:B-1----:R-:W-:-:S02]  /*41c0*/  LOP3.LUT P3, RZ, R6, 0x1, RZ, 0xc0, !PT ;  /* 0x0000000106ff7812 */ /* 0x002fc4000786c0ff */
[----:B------:R-:W-:-:S04]  /*41d0*/  SEL R5, RZ, 0x1, P0 ;  /* 0x00000001ff057807 */ /* 0x000fc80000000000 */
[----:B------:R-:W-:Y:S02]  /*41e0*/  LOP3.LUT R8, R8, R5, RZ, 0x3c, !PT ;  /* 0x0000000508087212 */ /* 0x000fe400078e3cff */
[----:B--2---:R-:W-:-:S04]  /*41f0*/  SEL R0, RZ, 0x1, P1 ;  /* 0x00000001ff007807 */ /* 0x004fc80000800000 */
[----:B------:R-:W-:Y:S01]  /*4200*/  LOP3.LUT R9, R9, R0, RZ, 0x3c, !PT ;  /* 0x0000000009097212 */ /* 0x000fe200078e3cff */
[----:B------:R-:W-:Y:S06]  /*4210*/  @P3 BRA `(.L_x_84) ;  /* 0xfffffffc002c3947 */ /* 0x000fec000383ffff */
[----:B------:R-:W-:Y:S01]  /*4220*/  ULEA UR5, UR6, UR37, 0x3 ;  /* 0x0000002506057291 */ /* 0x000fe2000f8e18ff */
[----:B------:R-:W-:-:S08]  /*4230*/  SHF.L.U32 R3, R12, 0x1f, RZ ;  /* 0x0000001f0c037819 */ /* 0x000fd000000006ff */
[----:B------:R-:W1:Y:S02]  /*4240*/  SYNCS.PHASECHK.TRANS64 P0, [UR5+0x270], R3 ;  /* 0x00027003ff0075a7 */ /* 0x000e640008001005 */
[----:B-1----:R-:W-:Y:S05]  /*4250*/  @P0 BRA `(.L_x_85) ;  /* 0x0000000000080947 */ /* 0x002fea0003800000 */
[----:B------:R-:W1:Y:S02]  /*4260*/  SYNCS.PHASECHK.TRANS64.TRYWAIT P0, [UR5+0x270], R3 ;  /* 0x00027003ff0075a7 */ /* 0x000e640008001105 */
[----:B-1----:R-:W-:Y:S05]  /*4270*/  @!P0 BRA `(.L_x_86) ;  /* 0x0000004800b48947 */ /* 0x002fea0003800000 */
.L_x_85:
[----:B------:R-:W-:-:S04]  /*4280*/  UIADD3 UR4, UPT, UPT, UR6, 0x1, URZ ;  /* 0x0000000106047890 */ /* 0x000fc8000fffe0ff */
[----:B------:R-:W-:-:S04]  /*4290*/  UISETP.NE.AND UP0, UPT, UR4, 0x2, UPT ;  /* 0x000000020400788c */ /* 0x000fc8000bf05270 */
[----:B------:R-:W-:Y:S02]  /*42a0*/  USEL UR7, URZ, 0x1, UP0 ;  /* 0x00000001ff077887 */ /* 0x000fe40008000000 */
[----:B------:R-:W-:-:S04]  /*42b0*/  USEL UR4, UR4, URZ, UP0 ;  /* 0x000000ff04047287 */ /* 0x000fc80008000000 */
[----:B------:R-:W-:Y:S01]  /*42c0*/  ULEA UR4, UR4, UR37, 0x3 ;  /* 0x0000002504047291 */ /* 0x000fe2000f8e18ff */
[----:B-1----:R-:W-:-:S04]  /*42d0*/  LOP3.LUT R3, R12, UR7, RZ, 0x3c, !PT ;  /* 0x000000070c037c12 */ /* 0x002fc8000f8e3cff */
[----:B------:R-:W-:-:S04]  /*42e0*/  SHF.L.U32 R0, R3, 0x1f, RZ ;  /* 0x0000001f03007819 */ /* 0x000fc800000006ff */
[----:B------:R-:W1:Y:S02]  /*42f0*/  SYNCS.PHASECHK.TRANS64 P0, [UR4+0x270], R0 ;  /* 0x00027000ff0075a7 */ /* 0x000e640008001004 */
[----:B-1----:R-:W-:Y:S05]  /*4300*/  @P0 EXIT ;  /* 0x000000000000094d */ /* 0x002fea0003800000 */
[----:B------:R-:W-:Y:S02]  /*4310*/  SHF.L.U32 R3, R3, 0x1f, RZ ;  /* 0x0000001f03037819 */ /* 0x000fe400000006ff */
[----:B------:R-:W-:-:S07]  /*4320*/  MOV R0, UR4 ;  /* 0x0000000400007c02 */ /* 0x000fce0008000f00 */
.L_x_87:
[----:B-1----:R1:W2:Y:S02]  /*4330*/  SYNCS.PHASECHK.TRANS64.TRYWAIT P0, [R0+URZ+0x270], R3 ;  /* 0x00027003000075a7 */ /* 0x0022a400080011ff */
[----:B--2---:R-:W-:Y:S05]  /*4340*/  @!P0 NANOSLEEP.SYNCS 0x989680 ;  /* 0x009896800000895d */ /* 0x004fea0003900000 */
[----:B------:R-:W2:Y:S02]  /*4350*/  @!P0 SYNCS.PHASECHK.TRANS64 P0, [R0+URZ+0x270], R3 ;  /* 0x00027003000085a7 */ /* 0x000ea400080010ff */
[----:B--2---:R-:W-:Y:S05]  /*4360*/  @P0 EXIT ;  /* 0x000000000000094d */ /* 0x004fea0003800000 */
[----:B------:R-:W-:Y:S05]  /*4370*/  BRA `(.L_x_87) ;  /* 0xfffffffc00ec7947 */ /* 0x000fea000383ffff */
.L_x_80:
[----:B------:R-:W-:Y:S05]  /*4380*/  BRA.U UP4, `(.L_x_88) ;  /* 0x0000001104a07547 */ /* 0x000fea000b800000 */
[----:B------:R-:W-:Y:S01]  /*4390*/  UMOV UR6, 0x40 ;  /* 0x0000004000067882 */ /* 0x000fe20000000000 */
[----:B------:R-:W-:Y:S01]  /*43a0*/  NOP ;  /* 0x0000000000007918 */ /* 0x000fe20000000000 */
[----:B------:R-:W-:Y:S01]  /*43b0*/  ULEA UR6, UR37, UR6, 0x18 ;  /* 0x0000000625067291 */ /* 0x000fe2000f8ec0ff */
[----:B------:R-:W-:Y:S02]  /*43c0*/  UMOV UR7, 0x400 ;  /* 0x0000040000077882 */ /* 0x000fe40000000000 */
[----:B------:R-:W-:-:S06]  /*43d0*/  ULEA UR37, UR37, UR7, 0x18 ;  /* 0x0000000725257291 */ /* 0x000fcc000f8ec0ff */
[----:B------:R-:W1:Y:S02]  /*43e0*/  LDS.U8 R2, [UR6+0x1c] ;  /* 0x00001c06ff027984 */ /* 0x000e640008000000 */
[----:B-1----:R-:W-:-:S13]  /*43f0*/  ISETP.NE.AND P0, PT, R2, RZ, PT ;  /* 0x000000ff0200720c */ /* 0x002fda0003f05270 */
[----:B------:R-:W-:Y:S05]  /*4400*/  @P0 BRA `(.L_x_89) ;  /* 0x0000000400080947 */ /* 0x000fea0003800000 */
[----:B------:R-:W-:Y:S02]  /*4410*/  UISETP.NE.U32.AND UP0, UPT, UR5, 0x1, UPT ;  /* 0x000000010500788c */ /* 0x000fe4000bf05070 */
[----:B------:R-:W-:-:S07]  /*4420*/  UIADD3 UR8, UPT, UPT, UR6, 0x8, URZ ;  /* 0x0000000806087890 */ /* 0x000fce000fffe0ff */
[----:B------:R-:W-:Y:S05]  /*4430*/  BRA.U !UP0, `(.L_x_90) ;  /* 0x00000001089c7547 */ /* 0x000fea000b800000 */
[----:B------:R-:W-:Y:S01]  /*4440*/  ELECT P0, URZ, PT ;  /* 0x0000000000ff782f */ /* 0x000fe20003800000 */
[----:B------:R-:W-:-:S12]  /*4450*/  BSSY B0, `(.L_x_90) ;  /* 0x0000025000007945 */ /* 0x000fd80003800000 */
[----:B------:R-:W-:Y:S05]  /*4460*/  @!P0 BRA `(.L_x_91) ;  /* 0x00000000008c8947 */ /* 0x000fea0003800000 */
[----:B------:R-:W-:-:S05]  /*4470*/  UMOV UR7, 0x10 ;  /* 0x0000001000077882 */ /* 0x000fca0000000000 */
[----:B------:R-:W-:Y:S04]  /*4480*/  DEPBAR.LE SB1, 0x36 ;  /* 0x00009d800000791a */ /* 0x000fe80000000000 */
[----:B------:R-:W1:Y:S02]  /*4490*/  UTCATOMSWS.2CTA.FIND_AND_SET.ALIGN UP1, UR7, UR7 ;  /* 0x00000007000775e3 */ /* 0x000e640008220800 */
[----:B-1----:R-:W-:Y:S01]  /*44a0*/  MOV R11, UR7 ;  /* 0x00000007000b7c02 */ /* 0x002fe20008000f00 */
[----:B------:R-:W-:Y:S06]  /*44b0*/  BRA.U UP1, `(.L_x_92) ;  /* 0x0000000101187547 */ /* 0x000fec000b800000 */
.L_x_93:
[----:B------:R-:W-:Y:S05]  /*44c0*/  NANOSLEEP 0x64 ;  /* 0x000000640000795d */ /* 0x000fea0003800000 */
[----:B------:R-:W-:-:S05]  /*44d0*/  UMOV UR7, 0x10 ;  /* 0x0000001000077882 */ /* 0x000fca0000000000 */
[----:B------:R-:W-:Y:S04]  /*44e0*/  DEPBAR.LE SB1, 0x36 ;  /* 0x00009d800000791a */ /* 0x000fe80000000000 */
[----:B------:R-:W1:Y:S02]  /*44f0*/  UTCATOMSWS.2CTA.FIND_AND_SET.ALIGN UP1, UR7, UR7 ;  /* 0x00000007000775e3 */ /* 0x000e640008220800 */
[----:B-1----:R-:W-:Y:S01]  /*4500*/  MOV R11, UR7 ;  /* 0x00000007000b7c02 */ /* 0x002fe20008000f00 */
[----:B------:R-:W-:Y:S05]  /*4510*/  BRA.U !UP1, `(.L_x_93) ;  /* 0xfffffffd09e87547 */ /* 0x000fea000b83ffff */
.L_x_92:
[----:B------:R-:W1:Y:S01]  /*4520*/  LDS R5, [UR6+0x10] ;  /* 0x00001006ff057984 */ /* 0x000e620008000800 */
[----:B------:R-:W-:Y:S01]  /*4530*/  IMAD.U32 R3, RZ, RZ, UR37 ;  /* 0x00000025ff037e24 */ /* 0x000fe2000f8e00ff */
[----:B------:R-:W-:-:S03]  /*4540*/  MOV R2, UR4 ;  /* 0x0000000400027c02 */ /* 0x000fc60008000f00 */
[----:B------:R-:W-:Y:S01]  /*4550*/  VIADD R3, R3, 0x310 ;  /* 0x0000031003037836 */ /* 0x000fe20000000000 */
[----:B-1----:R-:W-:-:S04]  /*4560*/  SHF.L.U32 R5, R5, 0x1f, RZ ;  /* 0x0000001f05057819 */ /* 0x002fc800000006ff */
[----:B------:R-:W1:Y:S02]  /*4570*/  SYNCS.PHASECHK.TRANS64.TRYWAIT P0, [UR6+0x8], R5 ;  /* 0x00000805ff0075a7 */ /* 0x000e640008001106 */
[----:B-1----:R-:W-:Y:S05]  /*4580*/  @P0 BRA `(.L_x_94) ;  /* 0x0000000000080947 */ /* 0x002fea0003800000 */
[----:B------:R-:W1:Y:S02]  /*4590*/  SYNCS.PHASECHK.TRANS64.TRYWAIT P0, [UR6+0x8], R5 ;  /* 0x00000805ff0075a7 */ /* 0x000e640008001106 */
[----:B-1----:R-:W-:Y:S05]  /*45a0*/  @!P0 BRA `(.L_x_95) ;  /* 0x0000004800008947 */ /* 0x002fea0003800000 */
.L_x_94:
[----:B-1----:R-:W-:Y:S01]  /*45b0*/  HFMA2 R4, -RZ, RZ, 0, 5.9604644775390625e-08 ;  /* 0x00000001ff047431 */ /* 0x002fe200000001ff */
[----:B------:R-:W-:Y:S01]  /*45c0*/  UPRMT UR7, UR4, 0x654, UR8 ;  /* 0x0000065404077896 */ /* 0x000fe20008000008 */
[----:B------:R-:W-:Y:S01]  /*45d0*/  IMAD.MOV.U32 R6, RZ, RZ, 0xffff ;  /* 0x0000ffffff067424 */ /* 0x000fe200078e00ff */
[----:B------:R-:W-:Y:S01]  /*45e0*/  PRMT R2, R2, 0x654, R3 ;  /* 0x0000065402027816 */ /* 0x000fe20000000003 */
[----:B------:R-:W-:Y:S02]  /*45f0*/  IMAD.MOV.U32 R5, RZ, RZ, 0x4 ;  /* 0x00000004ff057424 */ /* 0x000fe400078e00ff */
[----:B------:R-:W-:Y:S01]  /*4600*/  IMAD.SHL.U32 R9, R11, 0x20, RZ ;  /* 0x000000200b097824 */ /* 0x000fe200078e00ff */
[----:B------:R-:W-:Y:S02]  /*4610*/  MOV R3, UR7 ;  /* 0x0000000700037c02 */ /* 0x000fe40008000f00 */
[-C--:B------:R-:W-:Y:S01]  /*4620*/  SHF.L.U32 R7, R6, R11.reuse, RZ ;  /* 0x0000000b06077219 */ /* 0x080fe200000006ff */
[----:B------:R1:W-:Y:S01]  /*4630*/  SYNCS.ARRIVE.TRANS64.RED RZ, [UR7], R5 ;  /* 0x00000005ffff79a7 */ /* 0x0003e20008000407 */
[----:B------:R-:W-:Y:S01]  /*4640*/  SHF.L.U32 R6, R4, R11, RZ ;  /* 0x0000000b04067219 */ /* 0x000fe200000006ff */
[----:B------:R1:W-:Y:S04]  /*4650*/  STS [UR37+0x310], R9 ;  /* 0x00031009ff007988 */ /* 0x0003e80008000825 */
[----:B------:R1:W-:Y:S04]  /*4660*/  STAS [R2.64], R11 ;  /* 0x0000000b02007dbd */ /* 0x0003e8000c0008ff */
[----:B------:R1:W-:Y:S04]  /*4670*/  ATOMS.OR RZ, [UR6+0x14], R7 ;  /* 0x00001407ffff798c */ /* 0x0003e8000b000006 */
[----:B------:R1:W-:Y:S04]  /*4680*/  ATOMS.OR RZ, [UR6+0x18], R6 ;  /* 0x00001806ffff798c */ /* 0x0003e8000b000006 */
[----:B------:R1:W-:Y:S02]  /*4690*/  ATOMS.XOR RZ, [UR6+0x10], R4 ;  /* 0x00001004ffff798c */ /* 0x0003e4000b800006 */
.L_x_91:
[----:B------:R-:W-:Y:S05]  /*46a0*/  BSYNC B0 ;  /* 0x0000000000007941 */ /* 0x000fea0003800000 */
.L_x_90:
[----:B------:R-:W-:Y:S05]  /*46b0*/  BRA.U UP0, `(.L_x_96) ;  /* 0x00000001006c7547 */ /* 0x000fea000b800000 */
[----:B------:R-:W-:-:S03]  /*46c0*/  UMOV UR7, 0xffffffff ;  /* 0xffffffff00077882 */ /* 0x000fc60000000000 */
[----:B------:R-:W-:Y:S05]  /*46d0*/  BRA.DIV UR7, `(.L_x_97) ;  /* 0x0000004607cc7947 */ /* 0x000fea000b800000 */
[----:B------:R-:W-:-:S13]  /*46e0*/  ELECT P6, URZ, PT ;  /* 0x0000000000ff782f */ /* 0x000fda00038c0000 */
.L_x_227:
[----:B------:R-:W-:Y:S05]  /*46f0*/  @!P6 BRA `(.L_x_96) ;  /* 0x00000000005ce947 */ /* 0x000fea0003800000 */
[----:B-1----:R-:W1:Y:S02]  /*4700*/  LDS R3, [UR6+0x10] ;  /* 0x00001006ff037984 */ /* 0x002e640008000800 */
[----:B-1----:R-:W-:-:S04]  /*4710*/  SHF.L.U32 R3, R3, 0x1f, RZ ;  /* 0x0000001f03037819 */ /* 0x002fc800000006ff */
[----:B------:R-:W1:Y:S02]  /*4720*/  SYNCS.PHASECHK.TRANS64.TRYWAIT P0, [UR6+0x8], R3 ;  /* 0x00000803ff0075a7 */ /* 0x000e640008001106 */
[----:B-1----:R-:W-:Y:S05]  /*4730*/  @P0 BRA `(.L_x_98) ;  /* 0x0000000000080947 */ /* 0x002fea0003800000 */
[----:B------:R-:W1:Y:S02]  /*4740*/  SYNCS.PHASECHK.TRANS64.TRYWAIT P0, [UR6+0x8], R3 ;  /* 0x00000803ff0075a7 */ /* 0x000e640008001106 */
[----:B-1----:R-:W-:Y:S05]  /*4750*/  @!P0 BRA `(.L_x_99) ;  /* 0x0000004400cc8947 */ /* 0x002fea0003800000 */
.L_x_98:
[----:B------:R-:W2:Y:S01]  /*4760*/  LDS R5, [UR37+0x310] ;  /* 0x00031025ff057984 */ /* 0x000ea20008000800 */
[----:B-1----:R-:W-:Y:S02]  /*4770*/  HFMA2 R2, -RZ, RZ, 0, 5.9604644775390625e-08 ;  /* 0x00000001ff027431 */ /* 0x002fe400000001ff */
[----:B------:R-:W-:Y:S01]  /*4780*/  IMAD.MOV.U32 R3, RZ, RZ, 0xffff ;  /* 0x0000ffffff037424 */ /* 0x000fe200078e00ff */
[----:B------:R-:W-:Y:S01]  /*4790*/  UPRMT UR7, UR4, 0x654, UR8 ;  /* 0x0000065404077896 */ /* 0x000fe20008000008 */
[----:B--2---:R-:W-:-:S03]  /*47a0*/  IMAD.SHL.U32 R4, R5, 0x20, RZ ;  /* 0x0000002005047824 */ /* 0x004fc600078e00ff */
[-C--:B------:R-:W-:Y:S02]  /*47b0*/  SHF.L.U32 R3, R3, R5.reuse, RZ ;  /* 0x0000000503037219 */ /* 0x080fe400000006ff */
[----:B------:R-:W-:Y:S01]  /*47c0*/  SHF.L.U32 R5, R2, R5, RZ ;  /* 0x0000000502057219 */ /* 0x000fe200000006ff */
[----:B------:R2:W-:Y:S04]  /*47d0*/  STS [UR37+0x310], R4 ;  /* 0x00031004ff007988 */ /* 0x0005e80008000825 */
[----:B------:R2:W-:Y:S04]  /*47e0*/  ATOMS.OR RZ, [UR6+0x14], R3 ;  /* 0x00001403ffff798c */ /* 0x0005e8000b000006 */
[----:B------:R2:W-:Y:S01]  /*47f0*/  ATOMS.OR RZ, [UR6+0x18], R5 ;  /* 0x00001805ffff798c */ /* 0x0005e2000b000006 */
[----:B------:R-:W-:Y:S03]  /*4800*/  SYNCS.ARRIVE.TRANS64.RED.A1T0 RZ, [UR7], RZ ;  /* 0x000000ffffff79a7 */ /* 0x000fe60008100407 */
[----:B------:R2:W-:Y:S01]  /*4810*/  ATOMS.XOR RZ, [UR6+0x10], R2 ;  /* 0x00001002ffff798c */ /* 0x0005e2000b800006 */
[----:B------:R-:W-:Y:S05]  /*4820*/  BRA `(.L_x_96) ;  /* 0x0000000000107947 */ /* 0x000fea0003800000 */
.L_x_89:
[----:B------:R-:W-:-:S05]  /*4830*/  MOV R2, 0xffffffff ;  /* 0xffffffff00027802 */ /* 0x000fca0000000f00 */
[----:B------:R1:W-:Y:S02]  /*4840*/  STS [UR37+0x310], R2 ;  /* 0x00031002ff007988 */ /* 0x0003e40008000825 */
[----:B-1----:R-:W-:Y:S02]  /*4850*/  MOV R2, 0x4870 ;  /* 0x0000487000027802 */ /* 0x002fe40000000f00 */
[----:B-----5:R-:W-:Y:S05]  /*4860*/  CALL.REL.NOINC `($__internal_1_$__cuda_sm10x_tcgen05_guardrail_trap_phase_invalid_during_alloc) ;  /* 0x0000004800d47944 */ /* 0x020fea0003c00000 */
.L_x_96:
[----:B------:R-:W-:Y:S05]  /*4870*/  WARPSYNC.ALL ;  /* 0x0000000000007948 */ /* 0x000fea0003800000 */
[----:B------:R-:W3:Y:S01]  /*4880*/  S2UR UR8, SR_CgaCtaId ;  /* 0x00000000000879c3 */ /* 0x000ee20000008800 */
[----:B------:R-:W-:Y:S01]  /*4890*/  UMOV UR6, 0x400 ;  /* 0x0000040000067882 */ /* 0x000fe20000000000 */
[----:B------:R-:W-:-:S06]  /*48a0*/  NOP ;  /* 0x0000000000007918 */ /* 0x000fcc0000000000 */
[----:B------:R-:W-:Y:S06]  /*48b0*/  BAR.ARV 0x6, 0xa0 ;  /* 0x0182800000007b1d */ /* 0x000fec0000002000 */
[----:B------:R-:W-:Y:S01]  /*48c0*/  LOP3.LUT R0, R0, 0xffff, RZ, 0xc0, !PT ;  /* 0x0000ffff00007812 */ /* 0x000fe200078ec0ff */
[----:B-1----:R-:W-:Y:S01]  /*48d0*/  IMAD.MOV.U32 R9, RZ, RZ, 0x1 ;  /* 0x00000001ff097424 */ /* 0x002fe200078e00ff */
[----:B------:R-:W-:Y:S01]  /*48e0*/  LOP3.LUT R8, R8, 0xffff, RZ, 0xc0, !PT ;  /* 0x0000ffff08087812 */ /* 0x000fe200078ec0ff */
[----:B------:R-:W-:Y:S01]  /*48f0*/  UMOV UR22, URZ ;  /* 0x000000ff00167c82 */ /* 0x000fe20008000000 */
[----:B------:R-:W-:Y:S01]  /*4900*/  R2UR UR12, R0 ;  /* 0x00000000000c72ca */ /* 0x000fe200000e0000 */
[----:B------:R-:W-:Y:S01]  /*4910*/  UMOV UR21, URZ ;  /* 0x000000ff00157c82 */ /* 0x000fe20008000000 */
[----:B------:R-:W-:Y:S01]  /*4920*/  R2UR UR13, R8 ;  /* 0x00000000080d72ca */ /* 0x000fe200000e0000 */
[----:B------:R-:W-:Y:S01]  /*4930*/  IMAD.MOV.U32 R8, RZ, RZ, RZ ;  /* 0x000000ffff087224 */ /* 0x000fe200078e00ff */
[----:B------:R-:W-:Y:S01]  /*4940*/  UMOV UR20, URZ ;  /* 0x000000ff00147c82 */ /* 0x000fe20008000000 */
[----:B------:R-:W-:-:S02]  /*4950*/  UISETP.NE.AND UP2, UPT, UR5, URZ, UPT ;  /* 0x000000ff0500728c */ /* 0x000fc4000bf45270 */
[----:B---3--:R-:W-:Y:S01]  /*4960*/  ULEA UR8, UR8, UR6, 0x18 ;  /* 0x0000000608087291 */ /* 0x008fe2000f8ec0ff */
[----:B------:R-:W1:Y:S03]  /*4970*/  LDCU UR6, c[0x0][0x38c] ;  /* 0x00007180ff0677ac */ /* 0x000e660008000800 */
[----:B------:R-:W-:Y:S02]  /*4980*/  UIADD3 UR14, UPT, UPT, UR8, 0x2600, URZ ;  /* 0x00002600080e7890 */ /* 0x000fe4000fffe0ff */
[----:B------:R-:W-:-:S03]  /*4990*/  UIADD3 UR15, UPT, UPT, UR8, 0x26600, URZ ;  /* 0x00026600080f7890 */ /* 0x000fc6000fffe0ff */
[----:B--2---:R-:W2:Y:S01]  /*49a0*/  LDS R2, [UR8+0x310] ;  /* 0x00031008ff027984 */ /* 0x004ea20008000800 */
[----:B------:R-:W-:Y:S02]  /*49b0*/  USHF.R.U32.HI UR14, URZ, 0x4, UR14 ;  /* 0x00000004ff0e7899 */ /* 0x000fe4000801160e */
[----:B------:R-:W-:Y:S02]  /*49c0*/  USHF.R.U32.HI UR15, URZ, 0x4, UR15 ;  /* 0x00000004ff0f7899 */ /* 0x000fe4000801160f */
[----:B------:R-:W-:Y:S02]  /*49d0*/  ULOP3.LUT UR14, UR14, 0x3fff, URZ, 0xc0, !UPT ;  /* 0x00003fff0e0e7892 */ /* 0x000fe4000f8ec0ff */
[----:B------:R-:W-:Y:S02]  /*49e0*/  ULOP3.LUT UR15, UR15, 0x3fff, URZ, 0xc0, !UPT ;  /* 0x00003fff0f0f7892 */ /* 0x000fe4000f8ec0ff */
[----:B------:R-:W-:Y:S02]  /*49f0*/  ULOP3.LUT UR14, UR14, 0x10000, URZ, 0xfc, !UPT ;  /* 0x000100000e0e7892 */ /* 0x000fe4000f8efcff */
[----:B-1----:R-:W-:-:S02]  /*4a00*/  UIADD3 UR6, UPT, UPT, UR6, 0x3f, URZ ;  /* 0x0000003f06067890 */ /* 0x002fc4000fffe0ff */
[----:B------:R-:W-:Y:S02]  /*4a10*/  ULOP3.LUT UR15, UR15, 0x10000, URZ, 0xfc, !UPT ;  /* 0x000100000f0f7892 */ /* 0x000fe4000f8efcff */
[----:B------:R-:W-:Y:S01]  /*4a20*/  USHF.R.S32.HI UR7, URZ, 0x1f, UR6 ;  /* 0x0000001fff077899 */ /* 0x000fe20008011406 */
[----:B------:R-:W-:Y:S01]  /*4a30*/  UMOV UR28, 0x0 ;  /* 0x00000000001c7882 */ /* 0x000fe20000000000 */
[----:B------:R-:W-:Y:S02]  /*4a40*/  UMOV UR29, 0x8100010 ;  /* 0x08100010001d7882 */ /* 0x000fe40000000000 */
[----:B------:R-:W-:Y:S01]  /*4a50*/  ULEA.HI UR7, UR7, UR6, URZ, 0x6 ;  /* 0x0000000607077291 */ /* 0x000fe2000f8f30ff */
[----:B------:R-:W-:Y:S01]  /*4a60*/  UMOV UR26, 0x0 ;  /* 0x00000000001a7882 */ /* 0x000fe20000000000 */
[----:B------:R-:W-:Y:S02]  /*4a70*/  UMOV UR27, 0x8100010 ;  /* 0x08100010001b7882 */ /* 0x000fe40000000000 */
[----:B------:R-:W-:-:S04]  /*4a80*/  USHF.R.S32.HI UR7, URZ, 0x6, UR7 ;  /* 0x00000006ff077899 */ /* 0x000fc80008011407 */
[----:B------:R-:W-:-:S04]  /*4a90*/  UISETP.LT.AND UP0, UPT, UR7, 0x1, UPT ;  /* 0x000000010700788c */ /* 0x000fc8000bf01270 */
[----:B------:R-:W-:Y:S01]  /*4aa0*/  USEL UR23, UR7, 0x1, !UP0 ;  /* 0x0000000107177887 */ /* 0x000fe2000c000000 */
[----:B--2---:R-:W-:Y:S02]  /*4ab0*/  R2UR UR24, R2 ;  /* 0x00000000021872ca */ /* 0x004fe400000e0000 */
[----:B------:R-:W-:-:S13]  /*4ac0*/  CS2R R2, SRZ ;  /* 0x0000000000027805 */ /* 0x000fda000001ff00 */
.L_x_107:
[C---:B------:R-:W-:Y:S02]  /*4ad0*/  LEA R0, R8.reuse, UR8, 0x3 ;  /* 0x0000000808007c11 */ /* 0x040fe4000f8e18ff */
[----:B------:R-:W-:Y:S02]  /*4ae0*/  SHF.L.U32 R5, R3, 0x1f, RZ ;  /* 0x0000001f03057819 */ /* 0x000fe400000006ff */
[----:B------:R-:W-:Y:S02]  /*4af0*/  LEA R4, R8, UR8, 0x4 ;  /* 0x0000000808047c11 */ /* 0x000fe4000f8e20ff */
[----:B------:R-:W1:Y:S02]  /*4b00*/  SYNCS.PHASECHK.TRANS64.TRYWAIT P0, [R0+URZ+0x260], R5 ;  /* 0x00026005000075a7 */ /* 0x000e6400080011ff */
[----:B-1-34-:R-:W-:Y:S05]  /*4b10*/  @!P0 BRA `(.L_x_100) ;  /* 0x0000004000f48947 */ /* 0x01afea0003800000 */
.L_x_228:
[----:B-1----:R-:W1:Y:S01]  /*4b20*/  LDS.128 R4, [R4+0x2f0] ;  /* 0x0002f00004047984 */ /* 0x002e620000000c00 */
[----:B------:R-:W-:Y:S02]  /*4b30*/  VIADD R0, R0, 0x270 ;  /* 0x0000027000007836 */ /* 0x000fe40000000000 */
[----:B------:R-:W-:Y:S01]  /*4b40*/  VIADD R8, R8, 0x1 ;  /* 0x0000000108087836 */ /* 0x000fe20000000000 */
[----:B------:R-:W-:Y:S01]  /*4b50*/  @!PT LDS RZ, [RZ] ;  /* 0x00000000fffff984 */ /* 0x000fe20000000800 */
[----:B------:R-:W-:Y:S01]  /*4b60*/  @!PT LDS RZ, [RZ] ;  /* 0x00000000fffff984 */ /* 0x000fe20000000800 */
[----:B------:R-:W-:Y:S01]  /*4b70*/  @!PT LDS RZ, [RZ] ;  /* 0x00000000fffff984 */ /* 0x000fe20000000800 */
[----:B------:R-:W-:Y:S01]  /*4b80*/  @!PT LDS RZ, [RZ] ;  /* 0x00000000fffff984 */ /* 0x000fe20000000800 */
[----:B------:R2:W-:Y:S06]  /*4b90*/  MEMBAR.ALL.CTA ;  /* 0x0000000000007992 */ /* 0x0005ec0000008000 */
[----:B--2---:R-:W2:Y:S01]  /*4ba0*/  FENCE.VIEW.ASYNC.S ;  /* 0x00000000000073c6 */ /* 0x004ea20000000000 */
[----:B------:R-:W-:-:S04]  /*4bb0*/  PRMT R0, RZ, 0x654, R0 ;  /* 0x00000654ff007816 */ /* 0x000fc80000000000 */
[----:B--2---:R2:W-:Y:S01]  /*4bc0*/  SYNCS.ARRIVE.TRANS64.RED.A1T0 RZ, [R0+URZ], RZ ;  /* 0x000000ff00ff79a7 */ /* 0x0045e200081004ff */
[----:B-1----:R-:W-:Y:S01]  /*4bd0*/  LOP3.LUT P1, RZ, R6, 0x1, RZ, 0xc0, !PT ;  /* 0x0000000106ff7812 */ /* 0x002fe2000782c0ff */
[----:B--2---:R-:W-:-:S12]  /*4be0*/  BRA.U UP2, `(.L_x_101) ;  /* 0x0000000102e07547 */ /* 0x004fd8000b800000 */
[----:B------:R-:W1:Y:S01]  /*4bf0*/  LDCU UR6, c[0x0][0x38c] ;  /* 0x00007180ff0677ac */ /* 0x000e620008000800 */
[----:B------:R-:W-:Y:S02]  /*4c00*/  PLOP3.LUT P2, PT, PT, PT, PT, 0x80, 0x8 ;  /* 0x000000000008781c */ /* 0x000fe40003f4f070 */
[----:B------:R-:W-:Y:S01]  /*4c10*/  SHF.L.U32 R5, R9, 0x1f, RZ ;  /* 0x0000001f09057819 */ /* 0x000fe200000006ff */
[----:B------:R-:W-:Y:S02]  /*4c20*/  ULEA UR10, UR22, UR8, 0x3 ;  /* 0x00000008160a7291 */ /* 0x000fe4000f8e18ff */
[----:B------:R-:W-:Y:S02]  /*4c30*/  ULEA UR11, UR22, UR24, 0x5 ;  /* 0x00000018160b7291 */ /* 0x000fe4000f8e28ff */
[----:B-1----:R-:W-:-:S06]  /*4c40*/  UISETP.GE.AND UP0, UPT, UR6, 0x1, UPT ;  /* 0x000000010600788c */ /* 0x002fcc000bf06270 */
[----:B------:R-:W-:-:S05]  /*4c50*/  PLOP3.LUT P0, PT, PT, PT, UP0, 0x80, 0x8 ;  /* 0x000000000008781c */ /* 0x000fca0003f0f008 */
[----:B------:R-:W-:-:S08]  /*4c60*/  @UP0 ULEA UR6, UR21, UR8, 0x3 ;  /* 0x0000000815060291 */ /* 0x000fd0000f8e18ff */
[----:B------:R-:W-:-:S04]  /*4c70*/  @P0 SHF.L.U32 R0, R2, 0x1f, RZ ;  /* 0x0000001f02000819 */ /* 0x000fc800000006ff */
[----:B------:R1:W2:Y:S01]  /*4c80*/  @P0 SYNCS.PHASECHK.TRANS64.TRYWAIT P2, [UR6], R0 ;  /* 0x00000000ff0005a7 */ /* 0x0002a20008041106 */
[----:B------:R-:W3:Y:S02]  /*4c90*/  SYNCS.PHASECHK.TRANS64.TRYWAIT P0, [UR10+0x2a0], R5 ;  /* 0x0002a005ff0075a7 */ /* 0x000ee4000800110a */
[----:B-123--:R-:W-:Y:S05]  /*4ca0*/  @!P0 BRA `(.L_x_102) ;  /* 0x0000004000a48947 */ /* 0x00efea0003800000 */
.L_x_230:
[----:B------:R-:W-:Y:S01]  /*4cb0*/  UMOV UR19, UR20 ;  /* 0x0000001400137c82 */ /* 0x000fe20008000000 */
[----:B------:R-:W-:Y:S05]  /*4cc0*/  BRA.U !UP0, `(.L_x_103) ;  /* 0x0000000108987547 */ /* 0x000fea000b800000 */
[----:B------:R-:W-:Y:S02]  /*4cd0*/  UIADD3 UR19, UPT, UPT, UR23, UR20, URZ ;  /* 0x0000001417137290 */ /* 0x000fe4000fffe0ff */
[----:B------:R-:W-:Y:S01]  /*4ce0*/  UPLOP3.LUT UP3, UPT, UPT, UPT, UPT, 0x40, 0x4 ;  /* 0x000000000004789c */ /* 0x000fe20003f6e870 */
[----:B------:R-:W-:Y:S01]  /*4cf0*/  UMOV UR18, UR7 ;  /* 0x0000000700127c82 */ /* 0x000fe20008000000 */
[----:B------:R-:W-:-:S09]  /*4d00*/  UMOV UR17, UR21 ;  /* 0x0000001500117c82 */ /* 0x000fd20008000000 */
.L_x_106:
[----:B--2---:R-:W-:Y:S01]  /*4d10*/  ULEA UR9, UR17, UR8, 0x3 ;  /* 0x0000000811097291 */ /* 0x004fe2000f8e18ff */
[----:B---3--:R-:W-:Y:S11]  /*4d20*/  @P2 BRA `(.L_x_104) ;  /* 0x00000000000c2947 */ /* 0x008ff60003800000 */
[----:B-1----:R-:W-:Y:S04]  /*4d30*/  SHF.L.U32 R5, R2, 0x1f, RZ ;  /* 0x0000001f02057819 */ /* 0x002fe800000006ff */
[----:B------:R-:W1:Y:S02]  /*4d40*/  SYNCS.PHASECHK.TRANS64.TRYWAIT P0, [UR9], R5 ;  /* 0x00000005ff0075a7 */ /* 0x000e640008001109 */
[----:B-1----:R-:W-:Y:S05]  /*4d50*/  @!P0 BRA `(.L_x_105) ;  /* 0x0000004000908947 */ /* 0x002fea0003800000 */
.L_x_104:
[----:B------:R-:W-:Y:S01]  /*4d60*/  UISETP.NE.AND UP0, UPT, UR18, 0x1, UPT ;  /* 0x000000011200788c */ /* 0x000fe2000bf05270 */
[----:B------:R-:W-:Y:S01]  /*4d70*/  PLOP3.LUT P2, PT, PT, PT, PT, 0x80, 0x8 ;  /* 0x000000000008781c */ /* 0x000fe20003f4f070 */
[----:B------:R-:W-:Y:S02]  /*4d80*/  UIADD3 UR21, UPT, UPT, UR17, 0x1, URZ ;  /* 0x0000000111157890 */ /* 0x000fe4000fffe0ff */
[----:B------:R-:W-:Y:S02]  /*4d90*/  ULEA UR30, UR17, UR15, 0x7 ;  /* 0x0000000f111e7291 */ /* 0x000fe4000f8e38ff */
[----:B------:R-:W-:Y:S01]  /*4da0*/  UISETP.NE.AND UP1, UPT, UR21, 0x24, UPT ;  /* 0x000000241500788c */ /* 0x000fe2000bf25270 */
[----:B------:R-:W-:Y:S01]  /*4db0*/  PLOP3.LUT P0, PT, PT, PT, UP0, 0x80, 0x8 ;  /* 0x000000000008781c */ /* 0x000fe20003f0f008 */
[----:B------:R-:W-:Y:S02]  /*4dc0*/  ULEA UR32, UR17, UR14, 0x8 ;  /* 0x0000000e11207291 */ /* 0x000fe4000f8e40ff */
[----:B------:R-:W-:Y:S02]  /*4dd0*/  USEL UR16, URZ, 0x1, UP1 ;  /* 0x00000001ff107887 */ /* 0x000fe40008800000 */
[----:B------:R-:W-:Y:S02]  /*4de0*/  USEL UR21, UR21, URZ, UP1 ;  /* 0x000000ff15157287 */ /* 0x000fe40008800000 */
[----:B------:R-:W-:Y:S02]  /*4df0*/  UIADD3 UR36, UPT, UPT, UR30, 0x2, URZ ;  /* 0x000000021e247890 */ /* 0x000fe4000fffe0ff */
[----:B------:R-:W-:Y:S01]  /*4e00*/  @UP0 ULEA UR6, UR21, UR8, 0x3 ;  /* 0x0000000815060291 */ /* 0x000fe2000f8e18ff */
[----:B------:R-:W-:Y:S01]  /*4e10*/  LOP3.LUT R2, R2, UR16, RZ, 0x3c, !PT ;  /* 0x0000001002027c12 */ /* 0x000fe2000f8e3cff */
[----:B------:R-:W-:Y:S02]  /*4e20*/  UIADD3 UR34, UPT, UPT, UR32, 0x2, URZ ;  /* 0x0000000220227890 */ /* 0x000fe4000fffe0ff */
[----:B------:R-:W-:Y:S01]  /*4e30*/  UIADD3 UR9, UPT, UPT, UR9, 0x120, URZ ;  /* 0x0000012009097890 */ /* 0x000fe2000fffe0ff */
[----:B-1----:R-:W-:Y:S01]  /*4e40*/  @P0 SHF.L.U32 R0, R2, 0x1f, RZ ;  /* 0x0000001f02000819 */ /* 0x002fe200000006ff */
[----:B------:R-:W-:Y:S01]  /*4e50*/  UMOV UR31, 0x80004020 ;  /* 0x80004020001f7882 */ /* 0x000fe20000000000 */
[----:B------:R-:W-:Y:S01]  /*4e60*/  UMOV UR33, 0x80004020 ;  /* 0x8000402000217882 */ /* 0x000fe20000000000 */
[----:B------:R-:W-:Y:S01]  /*4e70*/  UMOV UR37, 0x80004020 ;  /* 0x8000402000257882 */ /* 0x000fe20000000000 */
[----:B------:R2:W3:Y:S01]  /*4e80*/  @P0 SYNCS.PHASECHK.TRANS64.TRYWAIT P2, [UR6], R0 ;  /* 0x00000000ff0005a7 */ /* 0x0004e20008041106 */
[----:B------:R-:W-:Y:S01]  /*4e90*/  UIADD3 UR20, UPT, UPT, UR20, 0x1, URZ ;  /* 0x0000000114147890 */ /* 0x000fe2000fffe0ff */
[----:B------:R2:W-:Y:S01]  /*4ea0*/  UTCQMMA.2CTA gdesc[UR32], gdesc[UR30], tmem[UR11], tmem[UR28], idesc[UR29], UP3 ;  /* 0x00ff1c1e200075ea */ /* 0x0005e20009a0030b */
[----:B------:R-:W-:Y:S02]  /*4eb0*/  UIADD3 UR18, UPT, UPT, UR18, -0x1, URZ ;  /* 0xffffffff12127890 */ /* 0x000fe4000fffe0ff */
[----:B------:R-:W-:Y:S02]  /*4ec0*/  UISETP.NE.AND UP0, UPT, UR20, UR19, UPT ;  /* 0x000000131400728c */ /* 0x000fe4000bf05270 */
[----:B------:R-:W-:Y:S01]  /*4ed0*/  UPLOP3.LUT UP3, UPT, UPT, UPT, UPT, 0x80, 0x8 ;  /* 0x000000000008789c */ /* 0x000fe20003f6f070 */
[----:B------:R-:W-:Y:S01]  /*4ee0*/  UMOV UR35, 0x80004020 ;  /* 0x8000402000237882 */ /* 0x000fe20000000000 */
[----:B------:R-:W-:Y:S01]  /*4ef0*/  UMOV UR17, UR21 ;  /* 0x0000001500117c82 */ /* 0x000fe20008000000 */
[----:B------:R2:W-:Y:S01]  /*4f00*/  UTCQMMA.2CTA gdesc[UR34], gdesc[UR36], tmem[UR11], tmem[UR26], idesc[UR27], UPT ;  /* 0x00ff1a24220075ea */ /* 0x0005e2000ba0030b */
[----:B------:R2:W-:Y:S03]  /*4f10*/  UTCBAR.2CTA.MULTICAST [UR9], URZ, UR13 ;  /* 0x000000ff090073e9 */ /* 0x0005e6000820080d */
[----:B------:R-:W-:Y:S05]  /*4f20*/  BRA.U UP0, `(.L_x_106) ;  /* 0xfffffffd00787547 */ /* 0x000fea000b83ffff */
.L_x_103:
[----:B------:R-:W-:Y:S01]  /*4f30*/  UIADD3 UR10, UPT, UPT, UR10, 0x280, URZ ;  /* 0x000002800a0a7890 */ /* 0x000fe2000fffe0ff */
[----:B------:R-:W-:-:S08]  /*4f40*/  UMOV UR20, UR19 ;  /* 0x0000001300147c82 */ /* 0x000fd00008000000 */
[----:B------:R4:W-:Y:S01]  /*4f50*/  UTCBAR.2CTA.MULTICAST [UR10], URZ, UR12 ;  /* 0x000000ff0a0073e9 */ /* 0x0009e2000820080c */
[----:B------:R-:W-:Y:S02]  /*4f60*/  NOP ;  /* 0x0000000000007918 */ /* 0x000fe40000000000 */
.L_x_101:
[----:B------:R-:W-:Y:S01]  /*4f70*/  UIADD3 UR22, UPT, UPT, UR22, 0x1, URZ ;  /* 0x0000000116167890 */ /* 0x000fe2000fffe0ff */
[----:B------:R-:W-:-:S03]  /*4f80*/  ISETP.NE.AND P0, PT, R8, 0x2, PT ;  /* 0x000000020800780c */ /* 0x000fc60003f05270 */
[----:B------:R-:W-:Y:S01]  /*4f90*/  UISETP.NE.AND UP0, UPT, UR22, 0x4, UPT ;  /* 0x000000041600788c */ /* 0x000fe2000bf05270 */
[----:B-12---:R-:W-:Y:S02]  /*4fa0*/  SEL R0, RZ, 0x1, P0 ;  /* 0x00000001ff007807 */ /* 0x006fe40000000000 */
[----:B------:R-:W-:Y:S01]  /*4fb0*/  SEL R8, R8, RZ, P0 ;  /* 0x000000ff08087207 */ /* 0x000fe20000000000 */
[----:B------:R-:W-:Y:S01]  /*4fc0*/  USEL UR6, URZ, 0x1, UP0 ;  /* 0x00000001ff067887 */ /* 0x000fe20008000000 */
[----:B------:R-:W-:Y:S01]  /*4fd0*/  LOP3.LUT R3, R3, R0, RZ, 0x3c, !PT ;  /* 0x0000000003037212 */ /* 0x000fe200078e3cff */
[----:B------:R-:W-:-:S04]  /*4fe0*/  USEL UR22, UR22, URZ, UP0 ;  /* 0x000000ff16167287 */ /* 0x000fc80008000000 */
[----:B------:R-:W-:Y:S01]  /*4ff0*/  LOP3.LUT R9, R9, UR6, RZ, 0x3c, !PT ;  /* 0x0000000609097c12 */ /* 0x000fe2000f8e3cff */
[----:B------:R-:W-:Y:S07]  /*5000*/  @P1 BRA `(.L_x_107) ;  /* 0xfffffff800b01947 */ /* 0x000fee000383ffff */
[----:B------:R-:W1:Y:S01]  /*5010*/  S2UR UR6, SR_CgaCtaId ;  /* 0x00000000000679c3 */ /* 0x000e620000008800 */
[----:B------:R-:W-:Y:S01]  /*5020*/  ELECT P0, URZ, PT ;  /* 0x0000000000ff782f */ /* 0x000fe20003800000 */
[----:B------:R-:W-:Y:S01]  /*5030*/  HFMA2 R0, -RZ, RZ, 0, 5.9604644775390625e-08 ;  /* 0x00000001ff007431 */ /* 0x000fe200000001ff */
[----:B------:R-:W-:-:S05]  /*5040*/  UMOV UR7, 0x40 ;  /* 0x0000004000077882 */ /* 0x000fca0000000000 */
[----:B------:R-:W-:Y:S01]  /*5050*/  UVIRTCOUNT.DEALLOC.SMPOOL 0x80 ;  /* 0x000000800000784c */ /* 0x000fe20000000000 */
[----:B------:R-:W-:Y:S02]  /*5060*/  UISETP.NE.AND UP0, UPT, UR5, URZ, UPT ;  /* 0x000000ff0500728c */ /* 0x000fe4000bf05270 */
[----:B-1----:R-:W-:-:S09]  /*5070*/  ULEA UR6, UR6, UR7, 0x18 ;  /* 0x0000000706067291 */ /* 0x002fd2000f8ec0ff */
[----:B------:R1:W-:Y:S01]  /*5080*/  @P0 STS.U8 [UR6+0x1c], R0 ;  /* 0x00001c00ff000988 */ /* 0x0003e20008000006 */
[----:B------:R-:W-:Y:S05]  /*5090*/  BRA.U UP0, `(.L_x_108) ;  /* 0x0000000100a07547 */ /* 0x000fea000b800000 */
[----:B------:R-:W-:Y:S01]  /*50a0*/  UIADD3 UR5, UPT, UPT, UR8, 0x2a0, URZ ;  /* 0x000002a008057890 */ /* 0x000fe2000fffe0ff */
[----:B------:R-:W-:-:S03]  /*50b0*/  SHF.L.U32 R3, R9, 0x1f, RZ ;  /* 0x0000001f09037819 */ /* 0x000fc600000006ff */
[----:B------:R-:W-:-:S09]  /*50c0*/  ULEA UR7, UR22, UR5, 0x3 ;  /* 0x0000000516077291 */ /* 0x000fd2000f8e18ff */
[----:B------:R-:W2:Y:S02]  /*50d0*/  SYNCS.PHASECHK.TRANS64.TRYWAIT P0, [UR7], R3 ;  /* 0x00000003ff0075a7 */ /* 0x000ea40008001107 */
[----:B--2---:R-:W-:Y:S05]  /*50e0*/  @!P0 BRA `(.L_x_109) ;  /* 0x0000003c00c48947 */ /* 0x004fea0003800000 */
.L_x_233:
[----:B------:R-:W-:-:S04]  /*50f0*/  UIADD3 UR9, UPT, UPT, UR22, 0x1, URZ ;  /* 0x0000000116097890 */ /* 0x000fc8000fffe0ff */
[----:B------:R-:W-:-:S04]  /*5100*/  UISETP.NE.AND UP1, UPT, UR9, 0x4, UPT ;  /* 0x000000040900788c */ /* 0x000fc8000bf25270 */
[----:B----4-:R-:W-:Y:S02]  /*5110*/  USEL UR10, URZ, 0x1, UP1 ;  /* 0x00000001ff0a7887 */ /* 0x010fe40008800000 */
[----:B------:R-:W-:-:S04]  /*5120*/  USEL UR9, UR9, URZ, UP1 ;  /* 0x000000ff09097287 */ /* 0x000fc80008800000 */
[----:B------:R-:W-:Y:S01]  /*5130*/  ULEA UR7, UR9, UR5, 0x3 ;  /* 0x0000000509077291 */ /* 0x000fe2000f8e18ff */
[----:B------:R-:W-:-:S04]  /*5140*/  LOP3.LUT R2, R9, UR10, RZ, 0x3c, !PT ;  /* 0x0000000a09027c12 */ /* 0x000fc8000f8e3cff */
[----:B-1----:R-:W-:-:S04]  /*5150*/  SHF.L.U32 R3, R2, 0x1f, RZ ;  /* 0x0000001f02037819 */ /* 0x002fc800000006ff */
[----:B------:R-:W1:Y:S02]  /*5160*/  SYNCS.PHASECHK.TRANS64.TRYWAIT P0, [UR7], R3 ;  /* 0x00000003ff0075a7 */ /* 0x000e640008001107 */
[----:B-1----:R-:W-:Y:S05]  /*5170*/  @!P0 BRA `(.L_x_110) ;  /* 0x0000003c00b88947 */ /* 0x002fea0003800000 */
.L_x_235:
        /* <DEDUP_REMOVED lines=9> */
.L_x_237:
[----:B------:R-:W-:-:S04]  /*5210*/  UIADD3 UR9, UPT, UPT, UR9, 0x1, URZ ;  /* 0x0000000109097890 */ /* 0x000fc8000fffe0ff */
[----:B------:R-:W-:-:S04]  /*5220*/  UISETP.NE.AND UP1, UPT, UR9, 0x4, UPT ;  /* 0x000000040900788c */ /* 0x000fc8000bf25270 */
[----:B------:R-:W-:Y:S02]  /*5230*/  USEL UR7, URZ, 0x1, UP1 ;  /* 0x00000001ff077887 */ /* 0x000fe40008800000 */
[----:B------:R-:W-:-:S04]  /*5240*/  USEL UR9, UR9, URZ, UP1 ;  /* 0x000000ff09097287 */ /* 0x000fc80008800000 */
[----:B------:R-:W-:Y:S01]  /*5250*/  ULEA UR9, UR9, UR5, 0x3 ;  /* 0x0000000509097291 */ /* 0x000fe2000f8e18ff */
[----:B-1----:R-:W-:-:S04]  /*5260*/  LOP3.LUT R3, R2, UR7, RZ, 0x3c, !PT ;  /* 0x0000000702037c12 */ /* 0x002fc8000f8e3cff */
[----:B------:R-:W-:Y:S01]  /*5270*/  SHF.L.U32 R3, R3, 0x1f, RZ ;  /* 0x0000001f03037819 */ /* 0x000fe200000006ff */
[----:B------:R-:W-:-:S04]  /*5280*/  IMAD.U32 R0, RZ, RZ, UR9 ;  /* 0x00000009ff007e24 */ /* 0x000fc8000f8e00ff */
[----:B------:R1:W2:Y:S03]  /*5290*/  SYNCS.PHASECHK.TRANS64.TRYWAIT P0, [R0+URZ], R3 ;  /* 0x00000003000075a7 */ /* 0x0002a600080011ff */
[----:B--2---:R-:W-:Y:S05]  /*52a0*/  @!P0 NANOSLEEP.SYNCS 0x989680 ;  /* 0x009896800000895d */ /* 0x004fea0003900000 */
[----:B------:R-:W2:Y:S02]  /*52b0*/  @!P0 SYNCS.PHASECHK.TRANS64 P0, [R0+URZ], R3 ;  /* 0x00000003000085a7 */ /* 0x000ea400080010ff */
[----:B--2---:R-:W-:Y:S05]  /*52c0*/  @P0 BRA `(.L_x_112) ;  /* 0x0000000000200947 */ /* 0x004fea0003800000 */
.L_x_113:
[----:B--2---:R2:W4:Y:S02]  /*52d0*/  SYNCS.PHASECHK.TRANS64.TRYWAIT P0, [R0+URZ], R3 ;  /* 0x00000003000075a7 */ /* 0x00452400080011ff */
[----:B----4-:R-:W-:Y:S05]  /*52e0*/  @!P0 NANOSLEEP.SYNCS 0x989680 ;  /* 0x009896800000895d */ /* 0x010fea0003900000 */
[----:B------:R-:W4:Y:S02]  /*52f0*/  @!P0 SYNCS.PHASECHK.TRANS64 P0, [R0+URZ], R3 ;  /* 0x00000003000085a7 */ /* 0x000f2400080010ff */
[----:B----4-:R-:W-:Y:S05]  /*5300*/  @!P0 BRA `(.L_x_113) ;  /* 0xfffffffc00f08947 */ /* 0x010fea000383ffff */
[----:B------:R-:W-:Y:S05]  /*5310*/  BRA `(.L_x_112) ;  /* 0x00000000000c7947 */ /* 0x000fea0003800000 */
.L_x_108:
[----:B------:R-:W-:-:S04]  /*5320*/  UIADD3 UR5, UPT, UPT, UR8, 0x2e0, URZ ;  /* 0x000002e008057890 */ /* 0x000fc8000fffe0ff */
[----:B------:R-:W-:-:S09]  /*5330*/  UPRMT UR5, UR4, 0x654, UR5 ;  /* 0x0000065404057896 */ /* 0x000fd20008000005 */
[----:B------:R-:W-:Y:S03]  /*5340*/  SYNCS.ARRIVE.TRANS64.RED.A1T0 RZ, [UR5], RZ ;  /* 0x000000ffffff79a7 */ /* 0x000fe60008100405 */
.L_x_112:
[----:B-12---:R-:W-:Y:S01]  /*5350*/  SHF.L.U32 R3, RZ, 0x1f, RZ ;  /* 0x0000001fff037819 */ /* 0x006fe200000006ff */
[----:B------:R-:W-:Y:S01]  /*5360*/  UIADD3 UR5, UPT, UPT, UR8, 0x2e0, URZ ;  /* 0x000002e008057890 */ /* 0x000fe2000fffe0ff */
[----:B------:R-:W-:Y:S02]  /*5370*/  PLOP3.LUT P0, PT, PT, PT, UP0, 0x80, 0x8 ;  /* 0x000000000008781c */ /* 0x000fe40003f0f008 */
[----:B------:R-:W1:Y:S02]  /*5380*/  SYNCS.PHASECHK.TRANS64.TRYWAIT P1, [UR8+0x2e0], R3 ;  /* 0x0002e003ff0075a7 */ /* 0x000e640008021108 */
[----:B-1----:R-:W-:Y:S09]  /*5390*/  @!P1 BRA `(.L_x_114) ;  /* 0x0000003c00609947 */ /* 0x002ff20003800000 */
.L_x_239:
[----:B------:R-:W-:Y:S01]  /*53a0*/  @!UP0 UPRMT UR5, UR4, 0x654, UR5 ;  /* 0x0000065404058896 */ /* 0x000fe20008000005 */
[----:B------:R-:W-:Y:S02]  /*53b0*/  UMOV UR8, 0xffff ;  /* 0x0000ffff00087882 */ /* 0x000fe40000000000 */
[----:B------:R-:W-:-:S06]  /*53c0*/  UMOV UR4, 0x1 ;  /* 0x0000000100047882 */ /* 0x000fcc0000000000 */
[----:B------:R-:W-:Y:S01]  /*53d0*/  @!P0 SYNCS.ARRIVE.TRANS64.RED.A1T0 RZ, [UR5], RZ ;  /* 0x000000ffffff89a7 */ /* 0x000fe20008100405 */
[----:B------:R-:W-:Y:S01]  /*53e0*/  NOP ;  /* 0x0000000000007918 */ /* 0x000fe20000000000 */
[----:B-1----:R-:W1:Y:S01]  /*53f0*/  LDS R0, [UR6+0x14] ;  /* 0x00001406ff007984 */ /* 0x002e620008000800 */
[----:B------:R-:W-:-:S04]  /*5400*/  ULOP3.LUT UR5, UR24, 0xffff, URZ, 0xc0, !UPT ;  /* 0x0000ffff18057892 */ /* 0x000fc8000f8ec0ff */
[----:B------:R-:W-:-:S04]  /*5410*/  USHF.R.U32.HI UR5, URZ, 0x5, UR5 ;  /* 0x00000005ff057899 */ /* 0x000fc80008011605 */
[----:B------:R-:W-:Y:S02]  /*5420*/  USHF.L.U32 UR8, UR8, UR5, URZ ;  /* 0x0000000508087299 */ /* 0x000fe400080006ff */
[----:B------:R-:W-:-:S04]  /*5430*/  USHF.L.U32 UR4, UR4, UR5, URZ ;  /* 0x0000000504047299 */ /* 0x000fc800080006ff */
[----:B-1----:R-:W-:-:S04]  /*5440*/  LOP3.LUT R0, R0, UR8, RZ, 0xc0, !PT ;  /* 0x0000000800007c12 */ /* 0x002fc8000f8ec0ff */
[----:B------:R-:W-:-:S13]  /*5450*/  ISETP.NE.AND P0, PT, R0, UR8, PT ;  /* 0x0000000800007c0c */ /* 0x000fda000bf05270 */
[----:B------:R-:W-:Y:S05]  /*5460*/  @P0 BRA `(.L_x_115) ;  /* 0x0000000000580947 */ /* 0x000fea0003800000 */
[----:B------:R-:W1:Y:S02]  /*5470*/  LDS R0, [UR6+0x18] ;  /* 0x00001806ff007984 */ /* 0x000e640008000800 */
[----:B-1----:R-:W-:-:S04]  /*5480*/  LOP3.LUT R0, R0, UR4, RZ, 0xc0, !PT ;  /* 0x0000000400007c12 */ /* 0x002fc8000f8ec0ff */
[----:B------:R-:W-:-:S13]  /*5490*/  ISETP.NE.AND P0, PT, R0, UR4, PT ;  /* 0x0000000400007c0c */ /* 0x000fda000bf05270 */
[----:B------:R-:W-:Y:S05]  /*54a0*/  @P0 BRA `(.L_x_116) ;  /* 0x00000000003c0947 */ /* 0x000fea0003800000 */
[----:B------:R-:W1:Y:S01]  /*54b0*/  S2R R2, SR_LANEID ;  /* 0x0000000000027919 */ /* 0x000e620000000000 */
[----:B------:R-:W-:Y:S01]  /*54c0*/  ULOP3.LUT UR8, URZ, UR8, URZ, 0x33, !UPT ;  /* 0x00000008ff087292 */ /* 0x000fe2000f8e33ff */
[----:B------:R-:W-:Y:S01]  /*54d0*/  LOP3.LUT R4, RZ, UR4, RZ, 0x33, !PT ;  /* 0x00000004ff047c12 */ /* 0x000fe2000f8e33ff */
[----:B------:R-:W-:Y:S02]  /*54e0*/  VOTEU.ANY UR7, UPT, PT ;  /* 0x0000000000077886 */ /* 0x000fe400038e0100 */
[----:B------:R-:W-:Y:S01]  /*54f0*/  UFLO.U32 UR7, UR7 ;  /* 0x00000007000772bd */ /* 0x000fe200080e0000 */
[----:B------:R-:W2:Y:S01]  /*5500*/  REDUX UR4, R4 ;  /* 0x00000000040473c4 */ /* 0x000ea20000000000 */
[----:B------:R-:W-:-:S06]  /*5510*/  IMAD.U32 R0, RZ, RZ, UR8 ;  /* 0x00000008ff007e24 */ /* 0x000fcc000f8e00ff */
[----:B------:R1:W-:Y:S01]  /*5520*/  UTCATOMSWS.AND URZ, UR8 ;  /* 0x0000000800ff79e3 */ /* 0x0003e20008000000 */
[----:B------:R-:W3:Y:S01]  /*5530*/  REDUX UR5, R0 ;  /* 0x00000000000573c4 */ /* 0x000ee20000000000 */
[----:B-1----:R-:W-:Y:S01]  /*5540*/  ISETP.EQ.U32.AND P0, PT, R2, UR7, PT ;  /* 0x0000000702007c0c */ /* 0x002fe2000bf02070 */
[----:B--2---:R-:W-:Y:S01]  /*5550*/  IMAD.U32 R2, RZ, RZ, UR4 ;  /* 0x00000004ff027e24 */ /* 0x004fe2000f8e00ff */
[----:B---3--:R-:W-:-:S11]  /*5560*/  MOV R3, UR5 ;  /* 0x0000000500037c02 */ /* 0x008fd60008000f00 */
[----:B------:R1:W-:Y:S04]  /*5570*/  @P0 ATOMS.AND RZ, [UR6+0x14], R3 ;  /* 0x00001403ffff098c */ /* 0x0003e8000a800006 */
[----:B------:R1:W-:Y:S01]  /*5580*/  @P0 ATOMS.AND RZ, [UR6+0x18], R2 ;  /* 0x00001802ffff098c */ /* 0x0003e2000a800006 */
[----:B------:R-:W-:Y:S05]  /*5590*/  BRA `(.L_x_117) ;  /* 0x0000000000147947 */ /* 0x000fea0003800000 */
.L_x_116:
[----:B------:R-:W-:Y:S02]  /*55a0*/  MOV R2, 0x55c0 ;  /* 0x000055c000027802 */ /* 0x000fe40000000f00 */
[----:B---345:R-:W-:Y:S05]  /*55b0*/  CALL.REL.NOINC `($__internal_0_$__cuda_sm10x_tcgen05_guardrail_trap_col_being_dealloced_not_returned_by_alloc) ;  /* 0x0000003c00747944 */ /* 0x038fea0003c00000 */
[----:B------:R-:W-:Y:S05]  /*55c0*/  BRA `(.L_x_117) ;  /* 0x0000000000087947 */ /* 0x000fea0003800000 */
.L_x_115:
[----:B------:R-:W-:Y:S02]  /*55d0*/  MOV R2, 0x55f0 ;  /* 0x000055f000027802 */ /* 0x000fe40000000f00 */
[----:B---345:R-:W-:Y:S05]  /*55e0*/  CALL.REL.NOINC `($__internal_2_$__cuda_sm10x_tcgen05_guardrail_trap_unallocated_columns_being_dealloced) ;  /* 0x0000003c00807944 */ /* 0x038fea0003c00000 */
.L_x_117:
[----:B------:R-:W-:Y:S01]  /*55f0*/  NOP ;  /* 0x0000000000007918 */ /* 0x000fe20000000000 */
[----:B----4-:R-:W-:Y:S05]  /*5600*/  EXIT ;  /* 0x000000000000794d */ /* 0x010fea0003800000 */
.L_x_88:
[----:B------:R-:W-:-:S09]  /*5610*/  UISETP.NE.OR UP5, UPT, UR10, 0x3, !UP5 ;  /* 0x000000030a00788c */ /* 0x000fd2000efa5670 */
[----:B------:R-:W-:Y:S05]  /*5620*/  BRA.U UP5, `(.L_x_118) ;  /* 0x0000000905c87547 */ /* 0x000fea000b800000 */
[----:B------:R-:W1:Y:S01]  /*5630*/  LDC R0, c[0x0][0xb30] ;  /* 0x0002cc00ff007b82 */ /* 0x000e620000000800 */
[----:B------:R-:W2:Y:S01]  /*5640*/  LDCU.64 UR8, c[0x0][0x888] ;  /* 0x00011100ff0877ac */ /* 0x000ea20008000a00 */
[----:B------:R-:W-:Y:S01]  /*5650*/  IMAD.MOV.U32 R30, RZ, RZ, 0x1 ;  /* 0x00000001ff1e7424 */ /* 0x000fe200078e00ff */
[----:B------:R-:W-:Y:S01]  /*5660*/  CS2R R28, SRZ ;  /* 0x00000000001c7805 */ /* 0x000fe2000001ff00 */
[----:B------:R-:W-:Y:S01]  /*5670*/  IMAD.MOV.U32 R25, RZ, RZ, 0x1000 ;  /* 0x00001000ff197424 */ /* 0x000fe200078e00ff */
[----:B------:R-:W3:Y:S03]  /*5680*/  LDCU.64 UR4, c[0x0][0x890] ;  /* 0x00011200ff0477ac */ /* 0x000ee60008000a00 */
[----:B------:R-:W4:Y:S01]  /*5690*/  LDC R19, c[0x0][0x370] ;  /* 0x0000dc00ff137b82 */ /* 0x000f220000000800 */
[----:B------:R-:W-:Y:S01]  /*56a0*/  UMOV UR6, 0x400 ;  /* 0x0000040000067882 */ /* 0x000fe20000000000 */
[----:B------:R-:W-:-:S02]  /*56b0*/  UPLOP3.LUT UP1, UPT, UPT, UPT, UPT, 0x40, 0x4 ;  /* 0x000000000004789c */ /* 0x000fc40003f2e870 */
[----:B------:R-:W-:-:S04]  /*56c0*/  ULEA UR6, UR37, UR6, 0x18 ;  /* 0x0000000625067291 */ /* 0x000fc8000f8ec0ff */
[----:B------:R-:W4:Y:S01]  /*56d0*/  LDC R2, c[0x0][0xb0c] ;  /* 0x0002c300ff027b82 */ /* 0x000f220000000800 */
[----:B--2---:R-:W-:Y:S02]  /*56e0*/  UISETP.NE.U32.AND UP2, UPT, UR8, URZ, UPT ;  /* 0x000000ff0800728c */ /* 0x004fe4000bf45070 */
[----:B------:R-:W-:Y:S02]  /*56f0*/  UIADD3 UR8, UPT, UPT, UR6, 0x240, URZ ;  /* 0x0000024006087890 */ /* 0x000fe4000fffe0ff */
[----:B---3--:R-:W-:-:S03]  /*5700*/  UISETP.NE.U32.AND UP3, UPT, UR4, URZ, UPT ;  /* 0x000000ff0400728c */ /* 0x008fc6000bf65070 */
[----:B------:R-:W2:Y:S01]  /*5710*/  LDC R18, c[0x0][0xb20] ;  /* 0x0002c800ff127b82 */ /* 0x000ea20000000800 */
[----:B-1----:R-:W-:Y:S01]  /*5720*/  ISETP.NE.AND P1, PT, R0, 0x1, PT ;  /* 0x000000010000780c */ /* 0x002fe20003f25270 */
[----:B------:R-:W-:Y:S02]  /*5730*/  UISETP.NE.AND.EX UP2, UPT, UR9, URZ, UPT, UP2 ;  /* 0x000000ff0900728c */ /* 0x000fe4000bf45320 */
[----:B------:R-:W-:Y:S02]  /*5740*/  UPRMT UR37, UR37, 0x654, UR8 ;  /* 0x0000065425257896 */ /* 0x000fe40008000008 */
[----:B------:R-:W-:Y:S02]  /*5750*/  UISETP.NE.AND.EX UP3, UPT, UR5, URZ, UPT, UP3 ;  /* 0x000000ff0500728c */ /* 0x000fe4000bf65330 */
[----:B------:R-:W1:Y:S08]  /*5760*/  LDC.64 R32, c[0x0][0x348] ;  /* 0x0000d200ff207b82 */ /* 0x000e700000000a00 */
[----:B------:R-:W3:Y:S08]  /*5770*/  LDC.64 R16, c[0x0][0xb10] ;  /* 0x0002c400ff107b82 */ /* 0x000ef00000000a00 */
[----:B------:R-:W1:Y:S08]  /*5780*/  LDC.64 R6, c[0x0][0xb18] ;  /* 0x0002c600ff067b82 */ /* 0x000e700000000a00 */
[----:B------:R-:W1:Y:S08]  /*5790*/  LDC.64 R4, c[0x0][0xb28] ;  /* 0x0002ca00ff047b82 */ /* 0x000e700000000a00 */
[----:B--2-4-:R-:W1:Y:S02]  /*57a0*/  LDC R24, c[0x0][0x374] ;  /* 0x0000dd00ff187b82 */ /* 0x014e640000000800 */
.L_x_126:
[C---:B------:R-:W-:Y:S02]  /*57b0*/  LEA R0, R29.reuse, UR6, 0x3 ;  /* 0x000000061d007c11 */ /* 0x040fe4000f8e18ff */
[----:B------:R-:W-:Y:S02]  /*57c0*/  SHF.L.U32 R3, R28, 0x1f, RZ ;  /* 0x0000001f1c037819 */ /* 0x000fe400000006ff */
[----:B------:R-:W-:Y:S02]  /*57d0*/  LEA R20, R29, UR6, 0x4 ;  /* 0x000000061d147c11 */ /* 0x000fe4000f8e20ff */
[----:B--2---:R-:W2:Y:S02]  /*57e0*/  SYNCS.PHASECHK.TRANS64.TRYWAIT P0, [R0+URZ+0x260], R3 ;  /* 0x00026003000075a7 */ /* 0x004ea400080011ff */
[----:B--2---:R-:W-:Y:S05]  /*57f0*/  @!P0 BRA `(.L_x_119) ;  /* 0x0000003800608947 */ /* 0x004fea0003800000 */
.L_x_240:
[----:B------:R-:W-:Y:S01]  /*5800*/  ISETP.GE.AND P0, PT, R40, 0x1, PT ;  /* 0x000000012800780c */ /* 0x000fe20003f06270 */
[----:B------:R-:W4:Y:S01]  /*5810*/  LDS.128 R20, [R20+0x2f0] ;  /* 0x0002f00014147984 */ /* 0x000f220000000c00 */
[----:B------:R-:W-:Y:S01]  /*5820*/  ISETP.NE.U32.AND P4, PT, RZ, UR4, PT ;  /* 0x00000004ff007c0c */ /* 0x000fe2000bf85070 */
[----:B--2---:R-:W-:Y:S01]  /*5830*/  VIADD R0, R0, 0x270 ;  /* 0x0000027000007836 */ /* 0x004fe20000000000 */
[----:B------:R-:W-:Y:S02]  /*5840*/  SHF.L.U32 R26, R30, 0x1f, RZ ;  /* 0x0000001f1e1a7819 */ /* 0x000fe400000006ff */
[----:B------:R-:W-:Y:S02]  /*5850*/  ISETP.NE.AND.EX P4, PT, RZ, UR5, PT, P4 ;  /* 0x00000005ff007c0c */ /* 0x000fe4000bf85340 */
[----:B------:R-:W-:Y:S01]  /*5860*/  PRMT R0, RZ, 0x654, R0 ;  /* 0x00000654ff007816 */ /* 0x000fe20000000000 */
[----:B------:R-:W-:Y:S01]  /*5870*/  @!PT LDS RZ, [RZ] ;  /* 0x00000000fffff984 */ /* 0x000fe20000000800 */
[----:B------:R-:W-:Y:S01]  /*5880*/  @!PT LDS RZ, [RZ] ;  /* 0x00000000fffff984 */ /* 0x000fe20000000800 */
[----:B------:R-:W-:Y:S01]  /*5890*/  @!PT LDS RZ, [RZ] ;  /* 0x00000000fffff984 */ /* 0x000fe20000000800 */
[----:B------:R-:W-:Y:S01]  /*58a0*/  @!PT LDS RZ, [RZ] ;  /* 0x00000000fffff984 */ /* 0x000fe20000000800 */
[----:B------:R2:W-:Y:S06]  /*58b0*/  MEMBAR.ALL.CTA ;  /* 0x0000000000007992 */ /* 0x0005ec0000008000 */
[----:B--2---:R-:W2:Y:S02]  /*58c0*/  FENCE.VIEW.ASYNC.S ;  /* 0x00000000000073c6 */ /* 0x004ea40000000000 */
[----:B--2---:R2:W-:Y:S01]  /*58d0*/  SYNCS.ARRIVE.TRANS64.RED.A1T0 RZ, [R0+URZ], RZ ;  /* 0x000000ff00ff79a7 */ /* 0x0045e200081004ff */
[----:B----4-:R-:W-:Y:S11]  /*58e0*/  LOP3.LUT P3, RZ, R22, 0x1, RZ, 0xc0, !PT ;  /* 0x0000000116ff7812 */ /* 0x010ff6000786c0ff */
[----:B------:R-:W-:Y:S02]  /*58f0*/  @!UPT UIADD3 URZ, UPT, UPT, URZ, URZ, URZ ;  /* 0x000000fffffff290 */ /* 0x000fe4000fffe0ff */
[----:B------:R-:W-:Y:S02]  /*5900*/  @P3 MOV R13, R20 ;  /* 0x00000014000d3202 */ /* 0x000fe40000000f00 */
[----:B------:R-:W-:Y:S01]  /*5910*/  @P3 LOP3.LUT R8, R21, 0xffff, RZ, 0xc0, !PT ;  /* 0x0000ffff15083812 */ /* 0x000fe200078ec0ff */
[----:B--2---:R-:W-:Y:S06]  /*5920*/  @!P0 BRA `(.L_x_120) ;  /* 0x0000000000a48947 */ /* 0x004fec0003800000 */
[----:B-1----:R-:W-:Y:S01]  /*5930*/  IMAD.HI.U32 R31, R24, R7, RZ ;  /* 0x00000007181f7227 */ /* 0x002fe200078e00ff */
[----:B------:R-:W-:Y:S02]  /*5940*/  ISETP.NE.AND P0, PT, R6, 0x1, PT ;  /* 0x000000010600780c */ /* 0x000fe40003f05270 */
[----:B------:R-:W-:Y:S01]  /*5950*/  ISETP.NE.AND P2, PT, R40, 0x1, PT ;  /* 0x000000012800780c */ /* 0x000fe20003f45270 */
[----:B---3--:R-:W-:Y:S01]  /*5960*/  IMAD.HI.U32 R34, R19, R16, RZ ;  /* 0x0000001013227227 */ /* 0x008fe200078e00ff */
[----:B------:R-:W-:Y:S02]  /*5970*/  SHF.R.U32.HI R31, RZ, R18, R31 ;  /* 0x00000012ff1f7219 */ /* 0x000fe4000001161f */
[----:B------:R-:W-:Y:S01]  /*5980*/  ISETP.NE.AND P5, PT, R2, 0x1, PT ;  /* 0x000000010200780c */ /* 0x000fe20003fa5270 */
[----:B------:R-:W-:Y:S01]  /*5990*/  IMAD.HI.U32 R36, R13, R16, RZ ;  /* 0x000000100d247227 */ /* 0x000fe200078e00ff */
[----:B------:R-:W-:Y:S02]  /*59a0*/  SHF.R.U32.HI R34, RZ, R17, R34 ;  /* 0x00000011ff227219 */ /* 0x000fe40000011622 */
[----:B------:R-:W-:Y:S01]  /*59b0*/  SEL R3, R24, R31, !P0 ;  /* 0x0000001f18037207 */ /* 0x000fe20004000000 */
[C---:B------:R-:W-:Y:S01]  /*59c0*/  IMAD.HI.U32 R31, R8.reuse, R7, RZ ;  /* 0x00000007081f7227 */ /* 0x040fe200078e00ff */
[----:B------:R-:W-:Y:S02]  /*59d0*/  SEL R11, R19, R34, !P5 ;  /* 0x00000022130b7207 */ /* 0x000fe40006800000 */
[----:B------:R-:W-:Y:S01]  /*59e0*/  SHF.R.U32.HI R36, RZ, R17, R36 ;  /* 0x00000011ff247219 */ /* 0x000fe20000011624 */
[----:B------:R-:W-:Y:S01]  /*59f0*/  IMAD.HI.U32 R38, R3, R4, RZ ;  /* 0x0000000403267227 */ /* 0x000fe200078e00ff */
[----:B------:R-:W-:Y:S03]  /*5a00*/  SHF.R.U32.HI R31, RZ, R18, R31 ;  /* 0x00000012ff1f7219 */ /* 0x000fe6000001161f */
[----:B------:R-:W-:Y:S01]  /*5a10*/  IMAD.HI.U32 R34, R11, R4, RZ ;  /* 0x000000040b227227 */ /* 0x000fe200078e00ff */
[----:B------:R-:W-:Y:S02]  /*5a20*/  @P2 SHF.R.U32.HI R3, RZ, R5, R38 ;  /* 0x00000005ff032219 */ /* 0x000fe40000011626 */
[----:B------:R-:W-:Y:S02]  /*5a30*/  SEL R9, R8, R31, !P0 ;  /* 0x0000001f08097207 */ /* 0x000fe40004000000 */
[----:B------:R-:W-:Y:S01]  /*5a40*/  @P2 SHF.R.U32.HI R11, RZ, R5, R34 ;  /* 0x00000005ff0b2219 */ /* 0x000fe20000011622 */
[C---:B------:R-:W-:Y:S01]  /*5a50*/  IMAD R10, R40.reuse, R3, RZ ;  /* 0x00000003280a7224 */ /* 0x040fe200078e02ff */
[----:B------:R-:W-:Y:S01]  /*5a60*/  SEL R3, R13, R36, !P5 ;  /* 0x000000240d037207 */ /* 0x000fe20006800000 */
[C---:B------:R-:W-:Y:S03]  /*5a70*/  IMAD.HI.U32 R14, R9.reuse, R4, RZ ;  /* 0x00000004090e7227 */ /* 0x040fe600078e00ff */
[----:B------:R-:W-:Y:S01]  /*5a80*/  ISETP.GE.AND P0, PT, R9, R10, PT ;  /* 0x0000000a0900720c */ /* 0x000fe20003f06270 */
[C---:B------:R-:W-:Y:S01]  /*5a90*/  IMAD R12, R40.reuse, R11, RZ ;  /* 0x0000000b280c7224 */ /* 0x040fe200078e02ff */
[-C--:B------:R-:W-:Y:S04]  /*5aa0*/  SHF.R.U32.HI R14, RZ, R5.reuse, R14 ;  /* 0x00000005ff0e7219 */ /* 0x080fe8000001160e */
[----:B------:R-:W-:Y:S02]  /*5ab0*/  ISETP.GE.OR P0, PT, R3, R12, P0 ;  /* 0x0000000c0300720c */ /* 0x000fe40000706670 */
[----:B------:R-:W-:Y:S05]  /*5ac0*/  SEL R15, R9, R14, !P2 ;  /* 0x0000000e090f7207 */ /* 0x000fea0005000000 */
[----:B------:R-:W-:Y:S04]  /*5ad0*/  IMAD.MOV R14, RZ, RZ, -R15 ;  /* 0x000000ffff0e7224 */ /* 0x000fe800078e0a0f */
[----:B------:R-:W-:Y:S02]  /*5ae0*/  IMAD R14, R40, R14, R9 ;  /* 0x0000000e280e7224 */ /* 0x000fe400078e0209 */
[C---:B------:R-:W-:Y:S05]  /*5af0*/  @!P0 IMAD.HI.U32 R10, R3.reuse, R4, RZ ;  /* 0x00000004030a8227 */ /* 0x040fea00078e00ff */
[----:B------:R-:W-:Y:S04]  /*5b00*/  @!P0 SHF.R.U32.HI R10, RZ, R5, R10 ;  /* 0x00000005ff0a8219 */ /* 0x000fe8000001160a */
[----:B------:R-:W-:Y:S01]  /*5b10*/  @!P0 SEL R0, R3, R10, !P2 ;  /* 0x0000000a03008207 */ /* 0x000fe20005000000 */
[----:B------:R-:W-:Y:S03]  /*5b20*/  IMAD.MOV R10, RZ, RZ, -R3 ;  /* 0x000000ffff0a7224 */ /* 0x000fe600078e0a03 */
[----:B------:R-:W-:Y:S01]  /*5b30*/  @!P0 IADD3 R15, PT, PT, R15, -R0, RZ ;  /* 0x800000000f0f8210 */ /* 0x000fe20007ffe0ff */
[----:B------:R-:W-:Y:S01]  /*5b40*/  @!P0 IMAD R0, R11, R14, R0 ;  /* 0x0000000e0b008224 */ /* 0x000fe200078e0200 */
[----:B------:R-:W-:Y:S01]  /*5b50*/  IADD3 R11, PT, PT, -R9, RZ, RZ ;  /* 0x000000ff090b7210 */ /* 0x000fe20007ffe1ff */
[----:B------:R-:W-:Y:S02]  /*5b60*/  IMAD R13, R2, R10, R13 ;  /* 0x0000000a020d7224 */ /* 0x000fe400078e020d */
[----:B------:R-:W-:Y:S02]  /*5b70*/  @!P0 IMAD R9, R15, R40, R3 ;  /* 0x000000280f098224 */ /* 0x000fe400078e0203 */
[----:B------:R-:W-:Y:S02]  /*5b80*/  @!P0 IMAD.MOV.U32 R3, RZ, RZ, R0 ;  /* 0x000000ffff038224 */ /* 0x000fe400078e0000 */
[----:B------:R-:W-:Y:S02]  /*5b90*/  IMAD R8, R6, R11, R8 ;  /* 0x0000000b06087224 */ /* 0x000fe400078e0208 */
[----:B------:R-:W-:Y:S02]  /*5ba0*/  IMAD R13, R3, R2, R13 ;  /* 0x00000002030d7224 */ /* 0x000fe400078e020d */
[----:B------:R-:W-:Y:S02]  /*5bb0*/  IMAD R8, R9, R6, R8 ;  /* 0x0000000609087224 */ /* 0x000fe400078e0208 */
.L_x_120:
[----:B------:R-:W-:Y:S05]  /*5bc0*/  BRA.U UP1, `(.L_x_121) ;  /* 0x0000000101107547 */ /* 0x000fea000b800000 */
[----:B------:R-:W-:Y:S04]  /*5bd0*/  MOV R0, UR7 ;  /* 0x0000000700007c02 */ /* 0x000fe80008000f00 */
[----:B------:R-:W-:Y:S04]  /*5be0*/  SHF.L.U32 R3, R0, 0x1f, RZ ;  /* 0x0000001f00037819 */ /* 0x000fe800000006ff */
[----:B------:R-:W2:Y:S02]  /*5bf0*/  SYNCS.PHASECHK.TRANS64.TRYWAIT P0, [UR6+0x258], R3 ;  /* 0x00025803ff0075a7 */ /* 0x000ea40008001106 */
[----:B--2---:R-:W-:Y:S05]  /*5c00*/  @!P0 BRA `(.L_x_122) ;  /* 0x0000003400708947 */ /* 0x004fea0003800000 */
.L_x_121:
[----:B------:R-:W-:Y:S05]  /*5c10*/  BRA.U !UP3, `(.L_x_123) ;  /* 0x000000010b347547 */ /* 0x000fea000b800000 */
[----:B------:R-:W-:Y:S01]  /*5c20*/  UPLOP3.LUT UP0, UPT, UPT, UPT, UP2, 0x80, 0x8 ;  /* 0x000000000008789c */ /* 0x000fe20003f0f020 */
[----:B--2---:R-:W-:Y:S02]  /*5c30*/  HFMA2 R0, -RZ, RZ, 0, 5.9604644775390625e-08 ;  /* 0x00000001ff007431 */ /* 0x004fe400000001ff */
[----:B------:R-:W-:Y:S03]  /*5c40*/  IMAD.MOV.U32 R95, RZ, RZ, 0x1 ;  /* 0x00000001ff5f7424 */ /* 0x000fe600078e00ff */
[----:B------:R-:W-:Y:S05]  /*5c50*/  PLOP3.LUT P0, PT, PT, PT, UP0, 0x80, 0x8 ;  /* 0x000000000008781c */ /* 0x000fea0003f0f008 */
[----:B------:R-:W2:Y:S01]  /*5c60*/  @UP0 LDCU.64 UR10, c[0x0][0x888] ;  /* 0x00011100ff0a07ac */ /* 0x000ea20008000a00 */
[----:B------:R-:W-:Y:S07]  /*5c70*/  @UP0 UIMAD UR8, UR36, UR4, URZ ;  /* 0x00000004240802a4 */ /* 0x000fee000f8e02ff */
[----:B------:R-:W-:Y:S01]  /*5c80*/  @!P0 PRMT R95, R0, 0x7610, R95 ;  /* 0x00007610005f8816 */ /* 0x000fe2000000005f */
[----:B--2---:R-:W-:Y:S03]  /*5c90*/  @UP0 UIMAD.WIDE UR10, UR8, 0x4, UR10 ;  /* 0x00000004080a08a5 */ /* 0x004fe6000f8e020a */
[----:B------:R-:W2:Y:S03]  /*5ca0*/  @!UP0 LDCU UR8, c[0x0][0x880] ;  /* 0x00011000ff0887ac */ /* 0x000ea60008000800 */
[----:B------:R-:W-:Y:S01]  /*5cb0*/  IMAD.U32 R10, RZ, RZ, UR10 ;  /* 0x0000000aff0a7e24 */ /* 0x000fe2000f8e00ff */
[----:B------:R-:W-:Y:S05]  /*5cc0*/  MOV R11, UR11 ;  /* 0x0000000b000b7c02 */ /* 0x000fea0008000f00 */
[----:B-----5:R4:W5:Y:S02]  /*5cd0*/  @P0 LDG.E R49, desc[UR40][R10.64] ;  /* 0x000000280a310981 */ /* 0x020964000c1e1900 */
[----:B--2-4-:R-:W-:Y:S07]  /*5ce0*/  @!P0 IMAD.U32 R49, RZ, RZ, UR8 ;  /* 0x00000008ff318e24 */ /* 0x014fee000f8e00ff */
.L_x_123:
[----:B-----5:R-:W-:Y:S01]  /*5cf0*/  @!P4 FSETP.EQ.AND P5, PT, R49, RZ, PT ;  /* 0x000000ff3100c20b */ /* 0x020fe20003fa2000 */
[----:B------:R-:W-:Y:S01]  /*5d00*/  @!UPT UIADD3 URZ, UPT, UPT, URZ, URZ, URZ ;  /* 0x000000fffffff290 */ /* 0x000fe2000fffe0ff */
[----:B------:R-:W-:Y:S11]  /*5d10*/  @!P4 BRA `(.L_x_124) ;  /* 0x000000000014c947 */ /* 0x000ff60003800000 */
[----:B------:R-:W-:Y:S02]  /*5d20*/  LOP3.LUT P0, RZ, R95, 0xff, RZ, 0xc0, !PT ;  /* 0x000000ff5fff7812 */ /* 0x000fe4000780c0ff */
[----:B------:R-:W-:Y:S04]  /*5d30*/  PLOP3.LUT P5, PT, PT, PT, UP0, 0x80, 0x8 ;  /* 0x000000000008781c */ /* 0x000fe80003faf008 */
[----:B------:R-:W-:Y:S07]  /*5d40*/  PLOP3.LUT P5, PT, P5, PT, PT, 0x8, 0x80 ;  /* 0x000000000080781c */ /* 0x000fee0002fae170 */
[----:B------:R-:W-:Y:S11]  /*5d50*/  @P0 FSETP.EQ.AND P5, PT, R49, RZ, PT ;  /* 0x000000ff3100020b */ /* 0x000ff60003fa2000 */
[----:B------:R-:W-:Y:S02]  /*5d60*/  @!UPT UIADD3 URZ, UPT, UPT, URZ, URZ, URZ ;  /* 0x000000fffffff290 */ /* 0x000fe4000fffe0ff */
.L_x_124:
[----:B------:R-:W4:Y:S01]  /*5d70*/  SYNCS.PHASECHK.TRANS64.TRYWAIT P4, [UR6+0x248], R26 ;  /* 0x0002481aff0075a7 */ /* 0x000f220008081106 */
[----:B------:R-:W-:Y:S01]  /*5d80*/  @P3 SHF.R.U32.HI R27, RZ, 0x10, R21 ;  /* 0x00000010ff1b3819 */ /* 0x000fe20000011615 */
[----:B------:R-:W-:Y:S01]  /*5d90*/  VIADD R29, R29, 0x1 ;  /* 0x000000011d1d7836 */ /* 0x000fe20000000000 */
[----:B------:R-:W5:Y:S08]  /*5da0*/  LDC.64 R14, c[0x0][0xb10] ;  /* 0x0002c400ff0e7b82 */ /* 0x000f700000000a00 */
[----:B------:R-:W1:Y:S08]  /*5db0*/  LDC.64 R10, c[0x0][0xb18] ;  /* 0x0002c600ff0a7b82 */ /* 0x000e700000000a00 */
[----:B--2---:R-:W2:Y:S08]  /*5dc0*/  @!P1 LDC R0, c[0x0][0xb20] ;  /* 0x0002c800ff009b82 */ /* 0x004eb00000000800 */
[----:B------:R-:W3:Y:S01]  /*5dd0*/  @!P1 LDC R3, c[0x0][0xb0c] ;  /* 0x0002c300ff039b82 */ /* 0x000ee20000000800 */
[----:B-----5:R-:W-:Y:S05]  /*5de0*/  @!P1 IMAD.HI.U32 R14, R13, R14, RZ ;  /* 0x0000000e0d0e9227 */ /* 0x020fea00078e00ff */
[----:B------:R-:W-:Y:S01]  /*5df0*/  @!P1 SHF.R.U32.HI R14, RZ, R15, R14 ;  /* 0x0000000fff0e9219 */ /* 0x000fe2000001160e */
[----:B-1----:R-:W-:Y:S01]  /*5e00*/  @!P1 IMAD.HI.U32 R11, R8, R11, RZ ;  /* 0x0000000b080b9227 */ /* 0x002fe200078e00ff */
[----:B------:R-:W-:Y:S04]  /*5e10*/  @!P1 ISETP.NE.AND P0, PT, R10, 0x1, PT ;  /* 0x000000010a00980c */ /* 0x000fe80003f05270 */
[----:B--2---:R-:W-:Y:S02]  /*5e20*/  @!P1 SHF.R.U32.HI R9, RZ, R0, R11 ;  /* 0x00000000ff099219 */ /* 0x004fe4000001160b */
[----:B---3--:R-:W-:Y:S02]  /*5e30*/  @!P1 ISETP.NE.AND P2, PT, R3, 0x1, PT ;  /* 0x000000010300980c */ /* 0x008fe40003f45270 */
[----:B------:R-:W-:Y:S02]  /*5e40*/  @!P1 SEL R9, R8, R9, !P0 ;  /* 0x0000000908099207 */ /* 0x000fe40004000000 */
[----:B------:R-:W-:Y:S02]  /*5e50*/  ELECT P0, URZ, PT ;  /* 0x0000000000ff782f */ /* 0x000fe40003800000 */
[----:B------:R-:W-:Y:S05]  /*5e60*/  @!P1 SEL R14, R13, R14, !P2 ;  /* 0x0000000e0d0e9207 */ /* 0x000fea0005000000 */
[----:B------:R-:W-:Y:S02]  /*5e70*/  @!P1 IMAD.IADD R0, R9, 0x1, -R14 ;  /* 0x0000000109009824 */ /* 0x000fe400078e0a0e */
[----:B------:R-:W-:Y:S02]  /*5e80*/  @!P1 IMAD.IADD R9, R14, 0x1, -R9 ;  /* 0x000000010e099824 */ /* 0x000fe400078e0a09 */
[----:B------:R-:W-:Y:S02]  /*5e90*/  @!P1 IMAD R13, R0, R3, R13 ;  /* 0x00000003000d9224 */ /* 0x000fe400078e020d */
[----:B------:R-:W-:Y:S01]  /*5ea0*/  @!P1 IMAD R8, R9, R10, R8 ;  /* 0x0000000a09089224 */ /* 0x000fe200078e0208 */
[----:B----4-:R-:W-:Y:S06]  /*5eb0*/  @!P4 BRA `(.L_x_125) ;  /* 0x0000003000dcc947 */ /* 0x010fec0003800000 */
.L_x_243:
[----:B------:R-:W-:Y:S01]  /*5ec0*/  PLOP3.LUT P5, PT, P5, P0, PT, 0xf2, 0x2f ;  /* 0x00000000002f781c */ /* 0x000fe20002fa1e72 */
[----:B------:R-:W-:Y:S01]  /*5ed0*/  UMOV UR14, 0x0 ;  /* 0x00000000000e7882 */ /* 0x000fe20000000000 */
[----:B------:R-:W-:Y:S01]  /*5ee0*/  LOP3.LUT R30, R30, 0x1, RZ, 0x3c, !PT ;  /* 0x000000011e1e7812 */ /* 0x000fe200078e3cff */
[----:B------:R-:W-:Y:S01]  /*5ef0*/  UMOV UR15, 0x10000000 ;  /* 0x10000000000f7882 */ /* 0x000fe20000000000 */
[----:B------:R-:W-:Y:S01]  /*5f00*/  UMOV UR12, UR36 ;  /* 0x00000024000c7c82 */ /* 0x000fe20008000000 */
[----:B------:R-:W-:Y:S08]  /*5f10*/  @P3 R2UR UR36, R27 ;  /* 0x000000001b2432ca */ /* 0x000ff000000e0000 */
[----:B-1----:R-:W-:Y:S01]  /*5f20*/  @!P5 IADD3 R3, P0, PT, R32, 0x580, RZ ;  /* 0x000005802003d810 */ /* 0x002fe20007f1e0ff */
[----:B------:R-:W-:Y:S01]  /*5f30*/  @!P5 IMAD.SHL.U32 R94, R94, 0x40, RZ ;  /* 0x000000405e5ed824 */ /* 0x000fe200078e00ff */
[----:B------:R-:W-:Y:S01]  /*5f40*/  VOTEU.ALL UP1, P5 ;  /* 0x0000000000ff7886 */ /* 0x000fe20002820000 */
[----:B------:R-:W-:Y:S01]  /*5f50*/  @!P5 IMAD.SHL.U32 R93, R93, 0x40, RZ ;  /* 0x000000405d5dd824 */ /* 0x000fe200078e00ff */
[----:B------:R-:W-:Y:S01]  /*5f60*/  @!P5 R2UR UR9, R3 ;  /* 0x000000000309d2ca */ /* 0x000fe200000e0000 */
[----:B------:R-:W-:Y:S01]  /*5f70*/  @!P5 IMAD.X R0, RZ, RZ, R33, P0 ;  /* 0x000000ffff00d224 */ /* 0x000fe200000e0621 */
[----:B------:R-:W-:Y:S01]  /*5f80*/  @!P5 R2UR UR10, R94 ;  /* 0x000000005e0ad2ca */ /* 0x000fe200000e0000 */
[----:B------:R-:W-:Y:S01]  /*5f90*/  IMAD.IADD R94, R8, 0x1, R81 ;  /* 0x00000001085e7824 */ /* 0x000fe200078e0251 */
[----:B------:R-:W-:Y:S01]  /*5fa0*/  @!P5 R2UR UR11, R93 ;  /* 0x000000005d0bd2ca */ /* 0x000fe200000e0000 */
[----:B------:R-:W-:Y:S01]  /*5fb0*/  IMAD.IADD R93, R13, 0x1, R92 ;  /* 0x000000010d5d7824 */ /* 0x000fe200078e025c */
[----:B------:R-:W-:Y:S02]  /*5fc0*/  @!P5 R2UR UR8, R0 ;  /* 0x000000000008d2ca */ /* 0x000fe400000e0000 */
[C---:B------:R-:W-:Y:S04]  /*5fd0*/  ISETP.NE.AND P0, PT, R29.reuse, 0x2, PT ;  /* 0x000000021d00780c */ /* 0x040fe80003f05270 */
[----:B------:R-:W-:Y:S01]  /*5fe0*/  SEL R3, RZ, 0x1, P0 ;  /* 0x00000001ff037807 */ /* 0x000fe20000000000 */
[----:B------:R-:W-:Y:S01]  /*5ff0*/  IMAD.U32 R10, RZ, RZ, UR9 ;  /* 0x00000009ff0a7e24 */ /* 0x000fe2000f8e00ff */
[----:B------:R-:W-:Y:S01]  /*6000*/  @!UP1 UIADD3 UR9, UPT, UPT, UR6, 0x240, URZ ;  /* 0x0000024006099890 */ /* 0x000fe2000fffe0ff */
[----:B------:R-:W-:Y:S02]  /*6010*/  SEL R29, R29, RZ, P0 ;  /* 0x000000ff1d1d7207 */ /* 0x000fe40000000000 */
[----:B------:R-:W-:Y:S02]  /*6020*/  LOP3.LUT R28, R28, R3, RZ, 0x3c, !PT ;  /* 0x000000031c1c7212 */ /* 0x000fe400078e3cff */
[----:B------:R-:W-:Y:S01]  /*6030*/  IMAD.U32 R11, RZ, RZ, UR8 ;  /* 0x00000008ff0b7e24 */ /* 0x000fe2000f8e00ff */
[----:B------:R-:W-:Y:S01]  /*6040*/  @!P5 R2UR UR16, R10 ;  /* 0x000000000a10d2ca */ /* 0x000fe200000e0000 */
[----:B------:R-:W-:Y:S01]  /*6050*/  @!UP1 UIADD3 UR8, UPT, UPT, UR6, 0x400, URZ ;  /* 0x0000040006089890 */ /* 0x000fe2000fffe0ff */
[----:B------:R-:W-:Y:S02]  /*6060*/  VOTEU.ALL UP1, P5 ;  /* 0x0000000000ff7886 */ /* 0x000fe40002820000 */
[----:B------:R-:W-:Y:S11]  /*6070*/  @!P5 R2UR UR17, R11 ;  /* 0x000000000b11d2ca */ /* 0x000ff600000e0000 */
[----:B------:R-:W-:Y:S02]  /*6080*/  @!UPT UIADD3 URZ, UPT, UPT, URZ, URZ, URZ ;  /* 0x000000fffffff290 */ /* 0x000fe4000fffe0ff */
[----:B------:R2:W-:Y:S01]  /*6090*/  @!UP1 UTMALDG.3D [UR8], [UR16], desc[UR14] ;  /* 0x00000e08100095b4 */ /* 0x0005e20008011000 */
[----:B------:R2:W-:Y:S01]  /*60a0*/  @!P5 SYNCS.ARRIVE.TRANS64.RED.A0TR RZ, [UR6+0x240], R25 ;  /* 0x00024019ffffd9a7 */ /* 0x0005e20008300406 */
[----:B------:R-:W-:Y:S01]  /*60b0*/  UPLOP3.LUT UP1, UPT, UPT, UPT, UPT, 0x80, 0x8 ;  /* 0x000000000008789c */ /* 0x000fe20003f2f070 */
[----:B------:R-:W-:Y:S01]  /*60c0*/  SYNCS.ARRIVE.TRANS64.RED.A1T0 RZ, [UR37], RZ ;  /* 0x000000ffffff79a7 */ /* 0x000fe20008100425 */
[----:B------:R-:W-:Y:S09]  /*60d0*/  @P3 BRA `(.L_x_126) ;  /* 0xfffffff400b43947 */ /* 0x000ff2000383ffff */
[----:B------:R-:W-:Y:S07]  /*60e0*/  MOV R0, UR6 ;  /* 0x0000000600007c02 */ /* 0x000fee0008000f00 */
.L_x_127:
[----:B-1----:R-:W-:-:S04]  /*60f0*/  SHF.L.U32 R3, R30, 0x1f, RZ ;  /* 0x0000001f1e037819 */ /* 0x002fc800000006ff */
[----:B------:R1:W3:Y:S03]  /*6100*/  SYNCS.PHASECHK.TRANS64.TRYWAIT P0, [R0+URZ+0x248], R3 ;  /* 0x00024803000075a7 */ /* 0x0002e600080011ff */
[----:B---3--:R-:W-:Y:S05]  /*6110*/  @!P0 NANOSLEEP.SYNCS 0x989680 ;  /* 0x009896800000895d */ /* 0x008fea0003900000 */
[----:B------:R-:W3:Y:S02]  /*6120*/  @!P0 SYNCS.PHASECHK.TRANS64 P0, [R0+URZ+0x248], R3 ;  /* 0x00024803000085a7 */ /* 0x000ee400080010ff */
[----:B--23--:R-:W-:Y:S05]  /*6130*/  @P0 EXIT ;  /* 0x000000000000094d */ /* 0x00cfea0003800000 */
[----:B------:R-:W-:Y:S05]  /*6140*/  BRA `(.L_x_127) ;  /* 0xfffffffc00e87947 */ /* 0x000fea000383ffff */
.L_x_118:
[----:B------:R-:W-:-:S06]  /*6150*/  UISETP.GE.AND UP1, UPT, UR10, 0x4, UPT ;  /* 0x000000040a00788c */ /* 0x000fcc000bf26270 */
[----:B------:R-:W-:-:S13]  /*6160*/  PLOP3.LUT P0, PT, PT, PT, UP1, 0x80, 0x8 ;  /* 0x000000000008781c */ /* 0x000fda0003f0f018 */
[----:B------:R-:W-:Y:S05]  /*6170*/  @!P0 EXIT ;  /* 0x000000000000894d */ /* 0x000fea0003800000 */
[----:B------:R-:W-:Y:S01]  /*6180*/  BAR.SYNC.DEFER_BLOCKING 0x6, 0xa0 ;  /* 0x0182800000007b1d */ /* 0x000fe20000010000 */
[C---:B------:R-:W-:Y:S01]  /*6190*/  IMAD.SHL.U32 R4, R103.reuse, 0x40, RZ ;  /* 0x0000004067047824 */ /* 0x040fe200078e00ff */
[----:B------:R-:W-:Y:S01]  /*61a0*/  SHF.R.U32.HI R3, RZ, 0x1, R103 ;  /* 0x00000001ff037819 */ /* 0x000fe20000011667 */
[----:B------:R-:W-:Y:S01]  /*61b0*/  IMAD.SHL.U32 R105, R106, 0x800, RZ ;  /* 0x000008006a697824 */ /* 0x000fe200078e00ff */
[----:B------:R-:W-:Y:S01]  /*61c0*/  CS2R R108, SRZ ;  /* 0x00000000006c7805 */ /* 0x000fe2000001ff00 */
[C---:B------:R-:W-:Y:S01]  /*61d0*/  IMAD.U32 R47, R103.reuse, 0x10000, RZ ;  /* 0x00010000672f7824 */ /* 0x040fe200078e00ff */
[----:B------:R-:W-:Y:S01]  /*61e0*/  UMOV UR43, 0x400 ;  /* 0x00000400002b7882 */ /* 0x000fe20000000000 */
[C---:B------:R-:W-:Y:S01]  /*61f0*/  LOP3.LUT R2, R4.reuse, 0x180, RZ, 0xc0, !PT ;  /* 0x0000018004027812 */ /* 0x040fe200078ec0ff */
[----:B------:R-:W-:Y:S01]  /*6200*/  ULEA UR43, UR37, UR43, 0x18 ;  /* 0x0000002b252b7291 */ /* 0x000fe2000f8ec0ff */
[----:B------:R-:W1:Y:S01]  /*6210*/  LDC R101, c[0x0][0x370] ;  /* 0x0000dc00ff657b82 */ /* 0x000e620000000800 */
[----:B------:R-:W-:Y:S01]  /*6220*/  LOP3.LUT R4, R4, 0x640, RZ, 0xc0, !PT ;  /* 0x0000064004047812 */ /* 0x000fe200078ec0ff */
[----:B------:R-:W-:Y:S01]  /*6230*/  IMAD.MOV.U32 R44, RZ, RZ, RZ ;  /* 0x000000ffff2c7224 */ /* 0x000fe200078e00ff */
[----:B------:R-:W-:Y:S01]  /*6240*/  LOP3.LUT R3, R2, 0x20, R3, 0xf8, !PT ;  /* 0x0000002002037812 */ /* 0x000fe200078ef803 */
[----:B------:R-:W-:Y:S01]  /*6250*/  IMAD.SHL.U32 R2, R103, 0x8, RZ ;  /* 0x0000000867027824 */ /* 0x000fe200078e00ff */
[----:B------:R-:W-:Y:S01]  /*6260*/  LOP3.LUT R105, R4, 0x800, R105, 0xf8, !PT ;  /* 0x0000080004697812 */ /* 0x000fe200078ef869 */
[----:B------:R-:W-:Y:S01]  /*6270*/  UIADD3 UR4, UPT, UPT, UR43, 0x1400, URZ ;  /* 0x000014002b047890 */ /* 0x000fe2000fffe0ff */
[----:B------:R-:W-:Y:S01]  /*6280*/  IMAD.MOV.U32 R110, RZ, RZ, RZ ;  /* 0x000000ffff6e7224 */ /* 0x000fe200078e00ff */
[----:B------:R-:W2:Y:S01]  /*6290*/  LDC R42, c[0x0][0xb0c] ;  /* 0x0002c300ff2a7b82 */ /* 0x000ea20000000800 */
[----:B------:R-:W-:Y:S01]  /*62a0*/  LOP3.LUT R4, R3, 0x30, R2, 0x78, !PT ;  /* 0x0000003003047812 */ /* 0x000fe200078e7802 */
[----:B------:R-:W-:Y:S01]  /*62b0*/  IMAD.SHL.U32 R2, R106, 0x200000, RZ ;  /* 0x002000006a027824 */ /* 0x000fe200078e00ff */
[----:B------:R-:W3:Y:S01]  /*62c0*/  LDCU.64 UR46, c[0x0][0x348] ;  /* 0x00006900ff2e77ac */ /* 0x000ee20008000a00 */
[----:B------:R-:W-:Y:S01]  /*62d0*/  IMAD.SHL.U32 R3, R103, 0x10, RZ ;  /* 0x0000001067037824 */ /* 0x000fe200078e00ff */
[----:B------:R-:W-:Y:S01]  /*62e0*/  LOP3.LUT R105, R105, R4, RZ, 0xfc, !PT ;  /* 0x0000000469697212 */ /* 0x000fe200078efcff */
[----:B------:R-:W-:Y:S01]  /*62f0*/  IMAD.MOV.U32 R114, RZ, RZ, RZ ;  /* 0x000000ffff727224 */ /* 0x000fe200078e00ff */
[----:B------:R-:W4:Y:S01]  /*6300*/  LDS R0, [UR43+0x310] ;  /* 0x0003102bff007984 */ /* 0x000f220008000800 */
[----:B------:R-:W1:Y:S01]  /*6310*/  LDC R100, c[0x0][0xb20] ;  /* 0x0002c800ff647b82 */ /* 0x000e620000000800 */
[----:B------:R-:W-:Y:S01]  /*6320*/  LOP3.LUT R2, R2, 0x200000, RZ, 0xc0, !PT ;  /* 0x0020000002027812 */ /* 0x000fe200078ec0ff */
[----:B------:R-:W-:Y:S01]  /*6330*/  VIADD R104, R105, UR43 ;  /* 0x0000002b69687c36 */ /* 0x000fe20008000000 */
[----:B------:R-:W-:Y:S01]  /*6340*/  LOP3.LUT R3, R3, 0x20, RZ, 0xc0, !PT ;  /* 0x0000002003037812 */ /* 0x000fe200078ec0ff */
[----:B------:R-:W-:Y:S01]  /*6350*/  IMAD.U32 R111, RZ, RZ, UR4 ;  /* 0x00000004ff6f7e24 */ /* 0x000fe2000f8e00ff */
[----:B------:R-:W-:Y:S01]  /*6360*/  LOP3.LUT R47, R2, 0x400000, R47, 0xf8, !PT ;  /* 0x00400000022f7812 */ /* 0x000fe200078ef82f */
[----:B------:R-:W1:Y:S01]  /*6370*/  LDCU.64 UR38, c[0x0][0x888] ;  /* 0x00011100ff2677ac */ /* 0x000e620008000a00 */
[----:B------:R-:W-:Y:S01]  /*6380*/  IADD3 R104, PT, PT, -R3, 0x400, R104 ;  /* 0x0000040003687810 */ /* 0x000fe20007ffe168 */
[----:B------:R-:W1:Y:S01]  /*6390*/  LDC R41, c[0x0][0xb30] ;  /* 0x0002cc00ff297b82 */ /* 0x000e620000000800 */
[----:B------:R-:W-:-:S07]  /*63a0*/  UIADD3 UR42, UPT, UPT, UR43, 0x400, URZ ;  /* 0x000004002b2a7890 */ /* 0x000fce000fffe0ff */
[----:B------:R-:W1:Y:S08]  /*63b0*/  LDC.64 R90, c[0x0][0xb10] ;  /* 0x0002c400ff5a7b82 */ /* 0x000e700000000a00 */
[----:B------:R-:W1:Y:S08]  /*63c0*/  LDC.64 R38, c[0x0][0xb18] ;  /* 0x0002c600ff267b82 */ /* 0x000e700000000a00 */
[----:B------:R-:W1:Y:S01]  /*63d0*/  LDC.64 R86, c[0x0][0x888] ;  /* 0x00022200ff567b82 */ /* 0x000e620000000a00 */
[----:B----4-:R-:W-:-:S07]  /*63e0*/  IMAD.IADD R47, R0, 0x1, R47 ;  /* 0x00000001002f7824 */ /* 0x010fce00078e022f */
[----:B------:R-:W4:Y:S08]  /*63f0*/  LDC.64 R36, c[0x0][0xb28] ;  /* 0x0002ca00ff247b82 */ /* 0x000f300000000a00 */
[----:B------:R-:W1:Y:S08]  /*6400*/  LDC.64 R88, c[0x0][0x890] ;  /* 0x00022400ff587b82 */ /* 0x000e700000000a00 */
[----:B------:R-:W1:Y:S08]  /*6410*/  LDC.64 R84, c[0x0][0x8b0] ;  /* 0x00022c00ff547b82 */ /* 0x000e700000000a00 */
[----:B------:R-:W1:Y:S08]  /*6420*/  LDC.64 R82, c[0x0][0x8a8] ;  /* 0x00022a00ff527b82 */ /* 0x000e700000000a00 */
[----:B--23--:R-:W1:Y:S02]  /*6430*/  LDC R102, c[0x0][0x374] ;  /* 0x0000dd00ff667b82 */ /* 0x00ce640000000800 */
.L_x_145:
[C---:B------:R-:W-:Y:S02]  /*6440*/  LEA R0, R114.reuse, UR43, 0x3 ;  /* 0x0000002b72007c11 */ /* 0x040fe4000f8e18ff */
[----:B------:R-:W-:Y:S02]  /*6450*/  SHF.L.U32 R3, R109, 0x1f, RZ ;  /* 0x0000001f6d037819 */ /* 0x000fe400000006ff */
[----:B------:R-:W-:Y:S02]  /*6460*/  LEA R16, R114, UR43, 0x4 ;  /* 0x0000002b72107c11 */ /* 0x000fe4000f8e20ff */
[----:B--2---:R-:W2:Y:S02]  /*6470*/  SYNCS.PHASECHK.TRANS64.TRYWAIT P0, [R0+URZ+0x260], R3 ;  /* 0x00026003000075a7 */ /* 0x004ea400080011ff */
[----:B--23--:R-:W-:Y:S05]  /*6480*/  @!P0 BRA `(.L_x_128) ;  /* 0x0000002c00808947 */ /* 0x00cfea0003800000 */
.L_x_244:
[----:B------:R-:W3:Y:S01]  /*6490*/  LDC.64 R12, c[0x0][0xb10] ;  /* 0x0002c400ff0c7b82 */ /* 0x000ee20000000a00 */
[----:B------:R-:W4:Y:S01]  /*64a0*/  LDS.128 R16, [R16+0x2f0] ;  /* 0x0002f00010107984 */ /* 0x000f220000000c00 */
[----:B-1----:R-:W-:Y:S01]  /*64b0*/  ISETP.NE.AND P1, PT, R41, 0x1, PT ;  /* 0x000000012900780c */ /* 0x002fe20003f25270 */
[----:B--2---:R-:W-:Y:S01]  /*64c0*/  VIADD R0, R0, 0x270 ;  /* 0x0000027000007836 */ /* 0x004fe20000000000 */
[----:B------:R-:W-:Y:S04]  /*64d0*/  ISETP.GE.AND P0, PT, R40, 0x1, PT ;  /* 0x000000012800780c */ /* 0x000fe80003f06270 */
[----:B------:R-:W1:Y:S01]  /*64e0*/  LDC.64 R10, c[0x0][0xb18] ;  /* 0x0002c600ff0a7b82 */ /* 0x000e620000000a00 */
[----:B------:R-:W-:Y:S01]  /*64f0*/  PRMT R0, RZ, 0x654, R0 ;  /* 0x00000654ff007816 */ /* 0x000fe20000000000 */
[----:B------:R-:W-:Y:S01]  /*6500*/  @!PT LDS RZ, [RZ] ;  /* 0x00000000fffff984 */ /* 0x000fe20000000800 */
[----:B------:R-:W-:Y:S01]  /*6510*/  @!PT LDS RZ, [RZ] ;  /* 0x00000000fffff984 */ /* 0x000fe20000000800 */
[----:B------:R-:W-:Y:S01]  /*6520*/  @!PT LDS RZ, [RZ] ;  /* 0x00000000fffff984 */ /* 0x000fe20000000800 */
[----:B------:R-:W-:Y:S01]  /*6530*/  @!PT LDS RZ, [RZ] ;  /* 0x00000000fffff984 */ /* 0x000fe20000000800 */
[----:B------:R2:W-:Y:S06]  /*6540*/  MEMBAR.ALL.CTA ;  /* 0x0000000000007992 */ /* 0x0005ec0000008000 */
[----:B--2---:R-:W2:Y:S01]  /*6550*/  FENCE.VIEW.ASYNC.S ;  /* 0x00000000000073c6 */ /* 0x004ea20000000000 */
[----:B------:R-:W1:Y:S08]  /*6560*/  @!P1 LDC R14, c[0x0][0xb20] ;  /* 0x0002c800ff0e9b82 */ /* 0x000e700000000800 */
[----:B------:R-:W1:Y:S01]  /*6570*/  @!P1 LDC R9, c[0x0][0xb0c] ;  /* 0x0002c300ff099b82 */ /* 0x000e620000000800 */
[----:B--2---:R2:W-:Y:S01]  /*6580*/  SYNCS.ARRIVE.TRANS64.RED.A1T0 RZ, [R0+URZ], RZ ;  /* 0x000000ff00ff79a7 */ /* 0x0045e200081004ff */
[----:B----4-:R-:W-:Y:S04]  /*6590*/  LOP3.LUT P4, RZ, R18, 0x1, RZ, 0xc0, !PT ;  /* 0x0000000112ff7812 */ /* 0x010fe8000788c0ff */
[----:B------:R-:W-:Y:S09]  /*65a0*/  P2R R112, PR, RZ, 0x10 ;  /* 0x00000010ff707803 */ /* 0x000ff20000000000 */
[----:B------:R-:W-:Y:S02]  /*65b0*/  @P4 MOV R45, R16 ;  /* 0x00000010002d4202 */ /* 0x000fe40000000f00 */
[----:B------:R-:W-:Y:S01]  /*65c0*/  @P4 LOP3.LUT R43, R17, 0xffff, RZ, 0xc0, !PT ;  /* 0x0000ffff112b4812 */ /* 0x000fe200078ec0ff */
[----:B--23--:R-:W-:Y:S06]  /*65d0*/  @!P0 BRA `(.L_x_129) ;  /* 0x0000000000a48947 */ /* 0x00cfec0003800000 */
[----:B------:R-:W-:Y:S01]  /*65e0*/  IMAD.HI.U32 R21, R102, R39, RZ ;  /* 0x0000002766157227 */ /* 0x000fe200078e00ff */
[----:B------:R-:W-:Y:S02]  /*65f0*/  ISETP.NE.AND P0, PT, R38, 0x1, PT ;  /* 0x000000012600780c */ /* 0x000fe40003f05270 */
[----:B------:R-:W-:Y:S01]  /*6600*/  ISETP.NE.AND P2, PT, R40, 0x1, PT ;  /* 0x000000012800780c */ /* 0x000fe20003f45270 */
[----:B------:R-:W-:Y:S01]  /*6610*/  IMAD.HI.U32 R20, R101, R90, RZ ;  /* 0x0000005a65147227 */ /* 0x000fe200078e00ff */
[----:B------:R-:W-:Y:S02]  /*6620*/  SHF.R.U32.HI R21, RZ, R100, R21 ;  /* 0x00000064ff157219 */ /* 0x000fe40000011615 */
[----:B------:R-:W-:Y:S01]  /*6630*/  ISETP.NE.AND P3, PT, R42, 0x1, PT ;  /* 0x000000012a00780c */ /* 0x000fe20003f65270 */
[----:B------:R-:W-:Y:S01]  /*6640*/  IMAD.HI.U32 R24, R45, R90, RZ ;  /* 0x0000005a2d187227 */ /* 0x000fe200078e00ff */
[----:B------:R-:W-:Y:S02]  /*6650*/  SHF.R.U32.HI R20, RZ, R91, R20 ;  /* 0x0000005bff147219 */ /* 0x000fe40000011614 */
[----:B------:R-:W-:Y:S01]  /*6660*/  SEL R3, R102, R21, !P0 ;  /* 0x0000001566037207 */ /* 0x000fe20004000000 */
[----:B------:R-:W-:Y:S01]  /*6670*/  IMAD.HI.U32 R21, R43, R39, RZ ;  /* 0x000000272b157227 */ /* 0x000fe200078e00ff */
[----:B------:R-:W-:Y:S02]  /*6680*/  SEL R7, R101, R20, !P3 ;  /* 0x0000001465077207 */ /* 0x000fe40005800000 */
[----:B------:R-:W-:Y:S01]  /*6690*/  SHF.R.U32.HI R24, RZ, R91, R24 ;  /* 0x0000005bff187219 */ /* 0x000fe20000011618 */
[-C--:B------:R-:W-:Y:S04]  /*66a0*/  IMAD.HI.U32 R20, R3, R36.reuse, RZ ;  /* 0x0000002403147227 */ /* 0x080fe800078e00ff */
[----:B------:R-:W-:Y:S01]  /*66b0*/  IMAD.HI.U32 R22, R7, R36, RZ ;  /* 0x0000002407167227 */ /* 0x000fe200078e00ff */
[-C--:B------:R-:W-:Y:S02]  /*66c0*/  @P2 SHF.R.U32.HI R3, RZ, R37.reuse, R20 ;  /* 0x00000025ff032219 */ /* 0x080fe40000011614 */
[----:B------:R-:W-:Y:S02]  /*66d0*/  SHF.R.U32.HI R20, RZ, R100, R21 ;  /* 0x00000064ff147219 */ /* 0x000fe40000011615 */
[----:B------:R-:W-:Y:S01]  /*66e0*/  @P2 SHF.R.U32.HI R7, RZ, R37, R22 ;  /* 0x00000025ff072219 */ /* 0x000fe20000011616 */
[C---:B------:R-:W-:Y:S01]  /*66f0*/  IMAD R2, R40.reuse, R3, RZ ;  /* 0x0000000328027224 */ /* 0x040fe200078e02ff */
[----:B------:R-:W-:Y:S02]  /*6700*/  SEL R5, R43, R20, !P0 ;  /* 0x000000142b057207 */ /* 0x000fe40004000000 */
[----:B------:R-:W-:Y:S01]  /*6710*/  SEL R3, R45, R24, !P3 ;  /* 0x000000182d037207 */ /* 0x000fe20005800000 */
[----:B------:R-:W-:Y:S01]  /*6720*/  IMAD R4, R40, R7, RZ ;  /* 0x0000000728047224 */ /* 0x000fe200078e02ff */
[C---:B------:R-:W-:Y:S01]  /*6730*/  ISETP.GE.AND P0, PT, R5.reuse, R2, PT ;  /* 0x000000020500720c */ /* 0x040fe20003f06270 */
[----:B------:R-:W-:Y:S03]  /*6740*/  IMAD.HI.U32 R6, R5, R36, RZ ;  /* 0x0000002405067227 */ /* 0x000fe600078e00ff */
[----:B------:R-:W-:Y:S01]  /*6750*/  ISETP.GE.OR P0, PT, R3, R4, P0 ;  /* 0x000000040300720c */ /* 0x000fe20000706670 */
[----:B------:R-:W-:Y:S01]  /*6760*/  IMAD.MOV R4, RZ, RZ, -R3 ;  /* 0x000000ffff047224 */ /* 0x000fe200078e0a03 */
[-C--:B------:R-:W-:Y:S03]  /*6770*/  SHF.R.U32.HI R6, RZ, R37.reuse, R6 ;  /* 0x00000025ff067219 */ /* 0x080fe60000011606 */
[----:B------:R-:W-:Y:S01]  /*6780*/  IMAD R45, R42, R4, R45 ;  /* 0x000000042a2d7224 */ /* 0x000fe200078e022d */
[----:B------:R-:W-:Y:S05]  /*6790*/  SEL R15, R5, R6, !P2 ;  /* 0x00000006050f7207 */ /* 0x000fea0005000000 */
[----:B------:R-:W-:Y:S02]  /*67a0*/  IMAD.MOV R6, RZ, RZ, -R15 ;  /* 0x000000ffff067224 */ /* 0x000fe400078e0a0f */
[C---:B------:R-:W-:Y:S04]  /*67b0*/  @!P0 IMAD.HI.U32 R2, R3.reuse, R36, RZ ;  /* 0x0000002403028227 */ /* 0x040fe800078e00ff */
[----:B------:R-:W-:Y:S01]  /*67c0*/  IMAD R6, R40, R6, R5 ;  /* 0x0000000628067224 */ /* 0x000fe200078e0205 */
[----:B------:R-:W-:Y:S04]  /*67d0*/  @!P0 SHF.R.U32.HI R2, RZ, R37, R2 ;  /* 0x00000025ff028219 */ /* 0x000fe80000011602 */
[----:B------:R-:W-:Y:S02]  /*67e0*/  @!P0 SEL R0, R3, R2, !P2 ;  /* 0x0000000203008207 */ /* 0x000fe40005000000 */
[----:B------:R-:W-:Y:S02]  /*67f0*/  IADD3 R2, PT, PT, -R5, RZ, RZ ;  /* 0x000000ff05027210 */ /* 0x000fe40007ffe1ff */
[----:B------:R-:W-:Y:S01]  /*6800*/  @!P0 IADD3 R8, PT, PT, R15, -R0, RZ ;  /* 0x800000000f088210 */ /* 0x000fe20007ffe0ff */
[----:B------:R-:W-:Y:S02]  /*6810*/  @!P0 IMAD R0, R7, R6, R0 ;  /* 0x0000000607008224 */ /* 0x000fe400078e0200 */
[----:B------:R-:W-:Y:S02]  /*6820*/  IMAD R43, R38, R2, R43 ;  /* 0x00000002262b7224 */ /* 0x000fe400078e022b */
[----:B------:R-:W-:Y:S02]  /*6830*/  @!P0 IMAD R5, R8, R40, R3 ;  /* 0x0000002808058224 */ /* 0x000fe400078e0203 */
[----:B------:R-:W-:Y:S04]  /*6840*/  @!P0 IMAD.MOV.U32 R3, RZ, RZ, R0 ;  /* 0x000000ffff038224 */ /* 0x000fe800078e0000 */
[----:B------:R-:W-:Y:S02]  /*6850*/  IMAD R45, R3, R42, R45 ;  /* 0x0000002a032d7224 */ /* 0x000fe400078e022d */
[----:B------:R-:W-:Y:S07]  /*6860*/  IMAD R43, R5, R38, R43 ;  /* 0x00000026052b7224 */ /* 0x000fee00078e022b */
.L_x_129:
[----:B------:R-:W-:Y:S01]  /*6870*/  @!P1 IMAD.HI.U32 R0, R45, R12, RZ ;  /* 0x0000000c2d009227 */ /* 0x000fe200078e00ff */
[----:B-1----:R-:W-:Y:S01]  /*6880*/  @!P1 ISETP.NE.AND P0, PT, R10, 0x1, PT ;  /* 0x000000010a00980c */ /* 0x002fe20003f05270 */
[----:B------:R-:W-:Y:S01]  /*6890*/  ULOP3.LUT UP0, URZ, UR42, 0x1b0, URZ, 0xc0, !UPT ;  /* 0x000001b02aff7892 */ /* 0x000fe2000f80c0ff */
[----:B------:R-:W-:Y:S01]  /*68a0*/  @!P1 ISETP.NE.AND P2, PT, R9, 0x1, PT ;  /* 0x000000010900980c */ /* 0x000fe20003f45270 */
[----:B------:R-:W-:Y:S01]  /*68b0*/  @!P1 IMAD.HI.U32 R3, R43, R11, RZ ;  /* 0x0000000b2b039227 */ /* 0x000fe200078e00ff */
[----:B------:R-:W-:Y:S02]  /*68c0*/  @!P1 SHF.R.U32.HI R0, RZ, R13, R0 ;  /* 0x0000000dff009219 */ /* 0x000fe40000011600 */
[----:B------:R-:W-:Y:S01]  /*68d0*/  @P4 SHF.R.U32.HI R107, RZ, 0x10, R17 ;  /* 0x00000010ff6b4819 */ /* 0x000fe20000011611 */
[----:B------:R-:W-:Y:S01]  /*68e0*/  VIADD R114, R114, 0x1 ;  /* 0x0000000172727836 */ /* 0x000fe20000000000 */
[----:B------:R-:W-:Y:S02]  /*68f0*/  @!P1 SHF.R.U32.HI R2, RZ, R14, R3 ;  /* 0x0000000eff029219 */ /* 0x000fe40000011603 */
[----:B------:R-:W-:Y:S02]  /*6900*/  @!P1 SEL R3, R45, R0, !P2 ;  /* 0x000000002d039207 */ /* 0x000fe40005000000 */
[----:B------:R-:W-:Y:S05]  /*6910*/  @!P1 SEL R2, R43, R2, !P0 ;  /* 0x000000022b029207 */ /* 0x000fea0004000000 */
[----:B------:R-:W-:Y:S02]  /*6920*/  @!P1 IMAD.IADD R0, R2, 0x1, -R3 ;  /* 0x0000000102009824 */ /* 0x000fe400078e0a03 */
[----:B------:R-:W-:Y:S02]  /*6930*/  @!P1 IMAD.IADD R2, R3, 0x1, -R2 ;  /* 0x0000000103029824 */ /* 0x000fe400078e0a02 */
[----:B------:R-:W-:Y:S02]  /*6940*/  @!P1 IMAD R45, R0, R9, R45 ;  /* 0x00000009002d9224 */ /* 0x000fe400078e022d */
[----:B------:R-:W-:Y:S01]  /*6950*/  @!P1 IMAD R43, R2, R10, R43 ;  /* 0x0000000a022b9224 */ /* 0x000fe200078e022b */
[----:B------:R-:W-:Y:S06]  /*6960*/  BRA.U !UP0, `(.L_x_130) ;  /* 0x0000000108407547 */ /* 0x000fec000b800000 */
[----:B------:R-:W1:Y:S01]  /*6970*/  LDCU.64 UR8, c[0x4][0x80] ;  /* 0x01001000ff0877ac */ /* 0x000e620008000a00 */
[----:B------:R-:W-:Y:S01]  /*6980*/  MOV R3, 0x0 ;  /* 0x0000000000037802 */ /* 0x000fe20000000f00 */
[----:B------:R-:W-:Y:S02]  /*6990*/  HFMA2 R12, -RZ, RZ, 0, 5.9604644775390625e-08 ;  /* 0x00000001ff0c7431 */ /* 0x000fe400000001ff */
[----:B------:R-:W-:Y:S02]  /*69a0*/  IMAD.MOV.U32 R8, RZ, RZ, 0x70 ;  /* 0x00000070ff087424 */ /* 0x000fe400078e00ff */
[----:B------:R-:W-:Y:S01]  /*69b0*/  IMAD.MOV.U32 R13, RZ, RZ, RZ ;  /* 0x000000ffff0d7224 */ /* 0x000fe200078e00ff */
[----:B------:R-:W2:Y:S01]  /*69c0*/  LDCU.64 UR6, c[0x4][0x88] ;  /* 0x01001100ff0677ac */ /* 0x000ea20008000a00 */
[----:B------:R-:W3:Y:S01]  /*69d0*/  LDC.64 R2, c[0x4][R3] ;  /* 0x0100000003027b82 */ /* 0x000ee20000000a00 */
[----:B------:R-:W4:Y:S01]  /*69e0*/  LDCU.64 UR4, c[0x4][0x8] ;  /* 0x01000100ff0477ac */ /* 0x000f220008000a00 */
[----:B-1----:R-:W-:Y:S01]  /*69f0*/  MOV R5, UR9 ;  /* 0x0000000900057c02 */ /* 0x002fe20008000f00 */
[----:B------:R-:W-:Y:S01]  /*6a00*/  IMAD.U32 R4, RZ, RZ, UR8 ;  /* 0x00000008ff047e24 */ /* 0x000fe2000f8e00ff */
[----:B--2---:R-:W-:Y:S01]  /*6a10*/  MOV R7, UR7 ;  /* 0x0000000700077c02 */ /* 0x004fe20008000f00 */
[----:B------:R-:W-:Y:S01]  /*6a20*/  IMAD.U32 R6, RZ, RZ, UR6 ;  /* 0x00000006ff067e24 */ /* 0x000fe2000f8e00ff */
[----:B----4-:R-:W-:Y:S01]  /*6a30*/  MOV R11, UR5 ;  /* 0x00000005000b7c02 */ /* 0x010fe20008000f00 */
[----:B------:R-:W-:Y:S02]  /*6a40*/  IMAD.U32 R10, RZ, RZ, UR4 ;  /* 0x00000004ff0a7e24 */ /* 0x000fe4000f8e00ff */
[----:B------:R-:W-:Y:S07]  /*6a50*/  LEPC R20, `(.L_x_130) ;  /* 0x000000001014794e */ /* 0x000fee0000000000 */
[----:B---3-5:R-:W-:Y:S05]  /*6a60*/  CALL.ABS.NOINC R2 ;  /* 0x0000000002007343 */ /* 0x028fea0003c00000 */
.L_x_130:
[----:B------:R-:W-:Y:S01]  /*6a70*/  LOP3.LUT P0, RZ, R111, 0x1b0, RZ, 0xc0, !PT ;  /* 0x000001b06fff7812 */ /* 0x000fe2000780c0ff */
[----:B------:R-:W-:Y:S11]  /*6a80*/  BSSY.RECONVERGENT B6, `(.L_x_131) ;  /* 0x0000013000067945 */ /* 0x000ff60003800200 */
[----:B------:R-:W-:Y:S01]  /*6a90*/  @!UPT UIADD3 URZ, UPT, UPT, URZ, URZ, URZ ;  /* 0x000000fffffff290 */ /* 0x000fe2000fffe0ff */
[----:B------:R-:W-:Y:S05]  /*6aa0*/  @!P0 BRA `(.L_x_132) ;  /* 0x0000000000408947 */ /* 0x000fea0003800000 */
        /* <DEDUP_REMOVED lines=16> */
.L_x_132:
[----:B------:R-:W-:Y:S05]  /*6bb0*/  BSYNC.RECONVERGENT B6 ;  /* 0x0000000000067941 */ /* 0x000fea0003800200 */
.L_x_131:
[----:B------:R-:W-:Y:S01]  /*6bc0*/  ISETP.NE.U32.AND P3, PT, R88, RZ, PT ;  /* 0x000000ff5800720c */ /* 0x000fe20003f65070 */
[----:B------:R-:W-:Y:S01]  /*6bd0*/  UISETP.NE.AND UP1, UPT, UR44, URZ, UPT ;  /* 0x000000ff2c00728c */ /* 0x000fe2000bf25270 */
[----:B------:R-:W-:Y:S02]  /*6be0*/  ISETP.NE.U32.AND P4, PT, R84, RZ, PT ;  /* 0x000000ff5400720c */ /* 0x000fe40003f85070 */
[----:B------:R-:W-:Y:S02]  /*6bf0*/  ISETP.NE.AND.EX P3, PT, R89, RZ, PT, P3 ;  /* 0x000000ff5900720c */ /* 0x000fe40003f65330 */
[----:B------:R-:W-:Y:S02]  /*6c00*/  PLOP3.LUT P1, PT, PT, PT, PT, 0x8, 0x80 ;  /* 0x000000000080781c */ /* 0x000fe40003f2e170 */
[----:B------:R-:W-:Y:S02]  /*6c10*/  PLOP3.LUT P0, PT, PT, PT, UP1, 0x80, 0x8 ;  /* 0x000000000008781c */ /* 0x000fe40003f0f018 */
[----:B------:R-:W-:Y:S02]  /*6c20*/  ISETP.NE.AND.EX P4, PT, R85, RZ, PT, P4 ;  /* 0x000000ff5500720c */ /* 0x000fe40003f85340 */
[----:B------:R-:W1:Y:S09]  /*6c30*/  @UP1 LDCU.64 UR4, c[0x0][0x888] ;  /* 0x00011100ff0417ac */ /* 0x000e720008000a00 */
[----:B------:R-:W-:Y:S01]  /*6c40*/  @P0 PLOP3.LUT P1, PT, P3, PT, PT, 0x80, 0x8 ;  /* 0x000000000008081c */ /* 0x000fe20001f2f070 */
[----:B-1----:R-:W-:Y:S04]  /*6c50*/  @UP1 UISETP.NE.U32.AND UP0, UPT, UR4, URZ, UPT ;  /* 0x000000ff0400128c */ /* 0x002fe8000bf05070 */
[----:B------:R-:W-:Y:S04]  /*6c60*/  @UP1 UISETP.NE.AND.EX UP0, UPT, UR5, URZ, UPT, UP0 ;  /* 0x000000ff0500128c */ /* 0x000fe8000bf05300 */
[----:B------:R-:W-:Y:S01]  /*6c70*/  @UP1 USEL UR4, URZ, 0xffffffff, UP0 ;  /* 0xffffffffff041887 */ /* 0x000fe20008000000 */
[----:B------:R-:W-:Y:S11]  /*6c80*/  @!P3 BRA `(.L_x_133) ;  /* 0x00000000002cb947 */ /* 0x000ff60003800000 */
[----:B------:R-:W-:Y:S01]  /*6c90*/  ISETP.NE.U32.AND P2, PT, R86, RZ, PT ;  /* 0x000000ff5600720c */ /* 0x000fe20003f45070 */
[----:B------:R-:W-:Y:S03]  /*6ca0*/  IMAD.MOV.U32 R95, RZ, RZ, 0x1 ;  /* 0x00000001ff5f7424 */ /* 0x000fe600078e00ff */
[----:B------:R-:W-:Y:S11]  /*6cb0*/  ISETP.NE.AND.EX P2, PT, R87, RZ, PT, P2 ;  /* 0x000000ff5700720c */ /* 0x000ff60003f45320 */
[----:B------:R-:W-:Y:S02]  /*6cc0*/  @!UPT UIADD3 URZ, UPT, UPT, URZ, URZ, URZ ;  /* 0x000000fffffff290 */ /* 0x000fe4000fffe0ff */
[----:B------:R-:W1:Y:S01]  /*6cd0*/  @P2 LDC.64 R2, c[0x0][0x888] ;  /* 0x00022200ff022b82 */ /* 0x000e620000000a00 */
[----:B------:R-:W-:Y:S04]  /*6ce0*/  @P2 IMAD R0, R88, UR36, RZ ;  /* 0x0000002458002c24 */ /* 0x000fe8000f8e02ff */
[----:B-1----:R-:W-:Y:S04]  /*6cf0*/  @P2 IMAD.WIDE R2, R0, 0x4, R2 ;  /* 0x0000000400022825 */ /* 0x002fe800078e0202 */
[----:B------:R-:W-:Y:S01]  /*6d00*/  HFMA2 R0, -RZ, RZ, 0, 5.9604644775390625e-08 ;  /* 0x00000001ff007431 */ /* 0x000fe200000001ff */
[----:B-----5:R1:W5:Y:S04]  /*6d10*/  @P2 LDG.E R49, desc[UR40][R2.64] ;  /* 0x0000002802312981 */ /* 0x020368000c1e1900 */
[----:B------:R-:W-:Y:S01]  /*6d20*/  @!P2 PRMT R95, R0, 0x7610, R95 ;  /* 0x00007610005fa816 */ /* 0x000fe2000000005f */
[----:B-1----:R-:W2:Y:S06]  /*6d30*/  @!P2 LDC R49, c[0x0][0x880] ;  /* 0x00022000ff31ab82 */ /* 0x002eac0000000800 */
.L_x_133:
[----:B------:R-:W-:Y:S05]  /*6d40*/  @!P4 BRA `(.L_x_134) ;  /* 0x000000000020c947 */ /* 0x000fea0003800000 */
[----:B------:R-:W-:Y:S04]  /*6d50*/  ISETP.NE.U32.AND P2, PT, R82, RZ, PT ;  /* 0x000000ff5200720c */ /* 0x000fe80003f45070 */
[----:B------:R-:W-:Y:S11]  /*6d60*/  ISETP.NE.AND.EX P2, PT, R83, RZ, PT, P2 ;  /* 0x000000ff5300720c */ /* 0x000ff60003f45320 */
[----:B------:R-:W-:Y:S02]  /*6d70*/  @!UPT UIADD3 URZ, UPT, UPT, URZ, URZ, URZ ;  /* 0x000000fffffff290 */ /* 0x000fe4000fffe0ff */
[----:B------:R-:W1:Y:S01]  /*6d80*/  @P2 LDC.64 R2, c[0x0][0x8a8] ;  /* 0x00022a00ff022b82 */ /* 0x000e620000000a00 */
[----:B------:R-:W-:Y:S04]  /*6d90*/  @P2 IMAD R0, R84, UR36, RZ ;  /* 0x0000002454002c24 */ /* 0x000fe8000f8e02ff */
[----:B-1----:R-:W-:Y:S05]  /*6da0*/  @P2 IMAD.WIDE R2, R0, 0x4, R2 ;  /* 0x0000000400022825 */ /* 0x002fea00078e0202 */
[----:B-----5:R1:W5:Y:S02]  /*6db0*/  @P2 LDG.E R46, desc[UR40][R2.64] ;  /* 0x00000028022e2981 */ /* 0x020364000c1e1900 */
[----:B-1----:R-:W3:Y:S02]  /*6dc0*/  @!P2 LDC R46, c[0x0][0x8a0] ;  /* 0x00022800ff2eab82 */ /* 0x002ee40000000800 */
.L_x_134:
[----:B--2--5:R-:W-:Y:S01]  /*6dd0*/  @P0 FSETP.NEU.AND P4, PT, R49, RZ, PT ;  /* 0x000000ff3100020b */ /* 0x024fe20003f8d000 */
[----:B------:R-:W-:Y:S01]  /*6de0*/  IMAD.U32 R0, RZ, RZ, UR4 ;  /* 0x00000004ff007e24 */ /* 0x000fe2000f8e00ff */
[----:B------:R-:W-:Y:S01]  /*6df0*/  @P0 LOP3.LUT P2, RZ, R95, 0xff, RZ, 0xc0, !PT ;  /* 0x000000ff5fff0812 */ /* 0x000fe2000784c0ff */
[----:B------:R-:W-:Y:S01]  /*6e00*/  BSSY B1, `(.L_x_135) ;  /* 0x0000034000017945 */ /* 0x000fe20003800000 */
[----:B------:R-:W-:Y:S01]  /*6e10*/  @P0 SEL R3, RZ, 0xffffffff, P4 ;  /* 0xffffffffff030807 */ /* 0x000fe20002000000 */
[C---:B------:R-:W-:Y:S01]  /*6e20*/  IMAD R32, R44.reuse, 0x20, R47 ;  /* 0x000000202c207824 */ /* 0x040fe200078e022f */
[----:B------:R-:W-:Y:S02]  /*6e30*/  LEA R113, R44, UR43, 0x3 ;  /* 0x0000002b2c717c11 */ /* 0x000fe4000f8e18ff */
[----:B------:R-:W-:Y:S02]  /*6e40*/  CS2R R54, SRZ ;  /* 0x0000000000367805 */ /* 0x000fe4000001ff00 */
[----:B------:R-:W-:Y:S02]  /*6e50*/  @P1 SEL R3, R0, R3, !P2 ;  /* 0x0000000300031207 */ /* 0x000fe40005000000 */
[----:B------:R-:W-:Y:S02]  /*6e60*/  CS2R R52, SRZ ;  /* 0x0000000000347805 */ /* 0x000fe4000001ff00 */
[----:B------:R-:W-:Y:S02]  /*6e70*/  SHF.L.U32 R2, R110, 0x1f, RZ ;  /* 0x0000001f6e027819 */ /* 0x000fe400000006ff */
[----:B------:R-:W-:Y:S02]  /*6e80*/  CS2R R58, SRZ ;  /* 0x00000000003a7805 */ /* 0x000fe4000001ff00 */
[----:B------:R-:W-:Y:S02]  /*6e90*/  @P0 LOP3.LUT R3, R3, 0x1, RZ, 0xc0, !PT ;  /* 0x0000000103030812 */ /* 0x000fe400078ec0ff */
[----:B------:R-:W-:Y:S02]  /*6ea0*/  CS2R R56, SRZ ;  /* 0x0000000000387805 */ /* 0x000fe4000001ff00 */
[----:B------:R-:W-:Y:S02]  /*6eb0*/  PLOP3.LUT P5, PT, PT, PT, PT, 0x8, 0x80 ;  /* 0x000000000080781c */ /* 0x000fe40003fae170 */
[----:B------:R-:W-:Y:S11]  /*6ec0*/  ISETP.NE.U32.OR P1, PT, R3, 0x1, !P0 ;  /* 0x000000010300780c */ /* 0x000ff60004725470 */
[----:B------:R-:W-:Y:S02]  /*6ed0*/  @!UPT UIADD3 URZ, UPT, UPT, URZ, URZ, URZ ;  /* 0x000000fffffff290 */ /* 0x000fe4000fffe0ff */
[----:B------:R-:W-:Y:S04]  /*6ee0*/  @P1 SHF.L.U32 R4, R108, 0x1f, RZ ;  /* 0x0000001f6c041819 */ /* 0x000fe800000006ff */
[----:B------:R-:W1:Y:S01]  /*6ef0*/  @P1 SYNCS.PHASECHK.TRANS64.TRYWAIT P0, [UR43+0x240], R4 ;  /* 0x00024004ff0015a7 */ /* 0x000e62000800112b */
[----:B------:R2:W4:Y:S01]  /*6f00*/  SYNCS.PHASECHK.TRANS64.TRYWAIT P4, [R113+URZ+0x280], R2 ;  /* 0x00028002710075a7 */ /* 0x00052200080811ff */
[----:B-1----:R-:W-:Y:S01]  /*6f10*/  @P1 PLOP3.LUT P5, PT, P0, PT, PT, 0x8, 0x80 ;  /* 0x000000000080181c */ /* 0x002fe200007ae170 */
[----:B------:R-:W-:Y:S01]  /*6f20*/  @!UPT UIADD3 URZ, UPT, UPT, URZ, URZ, URZ ;  /* 0x000000fffffff290 */ /* 0x000fe2000fffe0ff */
[----:B--2-4-:R-:W-:Y:S11]  /*6f30*/  @!P1 BRA `(.L_x_136) ;  /* 0x0000000000809947 */ /* 0x014ff60003800000 */
[----:B------:R-:W-:Y:S01]  /*6f40*/  ISETP.NE.U32.AND P0, PT, RZ, UR38, PT ;  /* 0x00000026ff007c0c */ /* 0x000fe2000bf05070 */
[----:B------:R-:W-:Y:S01]  /*6f50*/  BSSY B0, `(.L_x_137) ;  /* 0x0000012000007945 */ /* 0x000fe20003800000 */
[----:B------:R-:W-:Y:S02]  /*6f60*/  FSETP.NEU.AND P2, PT, R49, RZ, PT ;  /* 0x000000ff3100720b */ /* 0x000fe40003f4d000 */
[----:B------:R-:W-:Y:S02]  /*6f70*/  CS2R R58, SRZ ;  /* 0x00000000003a7805 */ /* 0x000fe4000001ff00 */
[----:B------:R-:W-:Y:S02]  /*6f80*/  ISETP.NE.AND.EX P0, PT, RZ, UR39, PT, P0 ;  /* 0x00000027ff007c0c */ /* 0x000fe4000bf05300 */
[----:B------:R-:W-:Y:S02]  /*6f90*/  CS2R R56, SRZ ;  /* 0x0000000000387805 */ /* 0x000fe4000001ff00 */
[----:B------:R-:W-:Y:S02]  /*6fa0*/  LOP3.LUT P1, RZ, R95, 0xff, RZ, 0xc0, !PT ;  /* 0x000000ff5fff7812 */ /* 0x000fe4000782c0ff */
[----:B------:R-:W-:Y:S02]  /*6fb0*/  CS2R R54, SRZ ;  /* 0x0000000000367805 */ /* 0x000fe4000001ff00 */
[----:B------:R-:W-:Y:S02]  /*6fc0*/  SEL R0, RZ, 0xffffffff, P2 ;  /* 0xffffffffff007807 */ /* 0x000fe40001000000 */
[----:B------:R-:W-:Y:S02]  /*6fd0*/  CS2R R52, SRZ ;  /* 0x0000000000347805 */ /* 0x000fe4000001ff00 */
[----:B------:R-:W-:Y:S04]  /*6fe0*/  SEL R3, RZ, 0xffffffff, P0 ;  /* 0xffffffffff037807 */ /* 0x000fe80000000000 */
[----:B------:R-:W-:Y:S04]  /*6ff0*/  @P3 SEL R0, R3, R0, !P1 ;  /* 0x0000000003003207 */ /* 0x000fe80004800000 */
[----:B------:R-:W-:Y:S04]  /*7000*/  LOP3.LUT R0, R0, 0x1, RZ, 0xc0, !PT ;  /* 0x0000000100007812 */ /* 0x000fe800078ec0ff */
[----:B------:R-:W-:Y:S01]  /*7010*/  ISETP.NE.U32.AND P0, PT, R0, 0x1, PT ;  /* 0x000000010000780c */ /* 0x000fe20003f05070 */
[----:B------:R-:W-:Y:S01]  /*7020*/  @!UPT UIADD3 URZ, UPT, UPT, URZ, URZ, URZ ;  /* 0x000000fffffff290 */ /* 0x000fe2000fffe0ff */
[----:B------:R-:W-:Y:S11]  /*7030*/  @!P5 BRA `(.L_x_138) ;  /* 0x00000000000cd947 */ /* 0x000ff60003800000 */
[----:B------:R-:W-:Y:S04]  /*7040*/  SHF.L.U32 R3, R108, 0x1f, RZ ;  /* 0x0000001f6c037819 */ /* 0x000fe800000006ff */
[----:B------:R-:W1:Y:S02]  /*7050*/  SYNCS.PHASECHK.TRANS64.TRYWAIT P1, [UR43+0x240], R3 ;  /* 0x00024003ff0075a7 */ /* 0x000e64000802112b */
[----:B-1----:R-:W-:Y:S05]  /*7060*/  @!P1 BRA `(.L_x_139) ;  /* 0x00000020009c9947 */ /* 0x002fea0003800000 */
.L_x_138:
[----:B------:R-:W-:Y:S05]  /*7070*/  BSYNC B0 ;  /* 0x0000000000007941 */ /* 0x000fea0003800000 */
.L_x_137:
[----:B------:R2:W4:Y:S01]  /*7080*/  @P0 LDS.128 R56, [R105+UR43+0x400] ;  /* 0x0004002b69380984 */ /* 0x0005220008000c00 */
[----:B------:R-:W-:Y:S01]  /*7090*/  UIADD3 UR4, UPT, UPT, UR43, 0x248, URZ ;  /* 0x000002482b047890 */ /* 0x000fe2000fffe0ff */
[----:B------:R-:W-:Y:S02]  /*70a0*/  LOP3.LUT R108, R108, 0x1, RZ, 0x3c, !PT ;  /* 0x000000016c6c7812 */ /* 0x000fe400078e3cff */
[----:B------:R2:W1:Y:S01]  /*70b0*/  @P0 LDS.128 R52, [R104+0x10] ;  /* 0x0000100068340984 */ /* 0x0004620000000c00 */
[----:B------:R-:W-:Y:S01]  /*70c0*/  UPRMT UR4, UR37, 0x654, UR4 ;  /* 0x0000065425047896 */ /* 0x000fe20008000004 */
[----:B------:R-:W-:Y:S01]  /*70d0*/  @!PT LDS RZ, [RZ] ;  /* 0x00000000fffff984 */ /* 0x000fe20000000800 */
[----:B------:R-:W-:Y:S01]  /*70e0*/  @!PT LDS RZ, [RZ] ;  /* 0x00000000fffff984 */ /* 0x000fe20000000800 */
[----:B------:R-:W-:Y:S01]  /*70f0*/  @!PT LDS RZ, [RZ] ;  /* 0x00000000fffff984 */ /* 0x000fe20000000800 */
[----:B------:R-:W-:Y:S01]  /*7100*/  @!PT LDS RZ, [RZ] ;  /* 0x00000000fffff984 */ /* 0x000fe20000000800 */
[----:B------:R5:W-:Y:S06]  /*7110*/  MEMBAR.ALL.CTA ;  /* 0x0000000000007992 */ /* 0x000bec0000008000 */
[----:B-----5:R-:W5:Y:S02]  /*7120*/  FENCE.VIEW.ASYNC.S ;  /* 0x00000000000073c6 */ /* 0x020f640000000000 */
[----:B-----5:R-:W-:Y:S03]  /*7130*/  SYNCS.ARRIVE.TRANS64.RED.A1T0 RZ, [UR4], RZ ;  /* 0x000000ffffff79a7 */ /* 0x020fe60008100404 */
.L_x_136:
[----:B------:R-:W-:Y:S05]  /*7140*/  BSYNC B1 ;  /* 0x0000000000017941 */ /* 0x000fea0003800000 */
.L_x_135:
[----:B-1----:R-:W-:Y:S04]  /*7150*/  SHF.R.U32.HI R3, RZ, 0x15, R32 ;  /* 0x00000015ff037819 */ /* 0x002fe80000011620 */
[----:B------:R-:W-:Y:S01]  /*7160*/  LOP3.LUT P0, RZ, R3, 0x3, R106, 0x48, !PT ;  /* 0x0000000303ff7812 */ /* 0x000fe2000780486a */
[----:B------:R-:W-:Y:S01]  /*7170*/  @!UPT UIADD3 URZ, UPT, UPT, URZ, URZ, URZ ;  /* 0x000000fffffff290 */ /* 0x000fe2000fffe0ff */
[----:B------:R-:W-:Y:S11]  /*7180*/  @P4 BRA `(.L_x_140) ;  /* 0x0000000000084947 */ /* 0x000ff60003800000 */
[----:B------:R-:W1:Y:S02]  /*7190*/  SYNCS.PHASECHK.TRANS64.TRYWAIT P1, [R113+URZ+0x280], R2 ;  /* 0x00028002710075a7 */ /* 0x000e6400080211ff */
[----:B-1----:R-:W-:Y:S05]  /*71a0*/  @!P1 BRA `(.L_x_141) ;  /* 0x0000002000649947 */ /* 0x002fea0003800000 */
.L_x_140:
[----:B------:R-:W-:Y:S05]  /*71b0*/  @!P0 BRA `(.L_x_142) ;  /* 0x0000000000408947 */ /* 0x000fea0003800000 */
[----:B------:R-:W1:Y:S01]  /*71c0*/  LDCU.64 UR8, c[0x4][0x70] ;  /* 0x01000e00ff0877ac */ /* 0x000e620008000a00 */
[----:B------:R-:W-:Y:S01]  /*71d0*/  MOV R3, 0x0 ;  /* 0x0000000000037802 */ /* 0x000fe20000000f00 */
[----:B------:R-:W-:Y:S02]  /*71e0*/  HFMA2 R12, -RZ, RZ, 0, 5.9604644775390625e-08 ;  /* 0x00000001ff0c7431 */ /* 0x000fe400000001ff */
[----:B------:R-:W-:Y:S02]  /*71f0*/  IMAD.MOV.U32 R8, RZ, RZ, 0x192 ;  /* 0x00000192ff087424 */ /* 0x000fe400078e00ff */
[----:B------:R-:W-:Y:S01]  /*7200*/  IMAD.MOV.U32 R13, RZ, RZ, RZ ;  /* 0x000000ffff0d7224 */ /* 0x000fe200078e00ff */
[----:B------:R-:W5:Y:S01]  /*7210*/  LDCU.64 UR6, c[0x4][0x78] ;  /* 0x01000f00ff0677ac */ /* 0x000f620008000a00 */
[----:B------:R-:W2:Y:S01]  /*7220*/  LDC.64 R2, c[0x4][R3] ;  /* 0x0100000003027b82 */ /* 0x000ea20000000a00 */
[----:B------:R-:W3:Y:S01]  /*7230*/  LDCU.64 UR4, c[0x4][0x10] ;  /* 0x01000200ff0477ac */ /* 0x000ee20008000a00 */
[----:B-1----:R-:W-:Y:S01]  /*7240*/  MOV R5, UR9 ;  /* 0x0000000900057c02 */ /* 0x002fe20008000f00 */
[----:B------:R-:W-:Y:S01]  /*7250*/  IMAD.U32 R4, RZ, RZ, UR8 ;  /* 0x00000008ff047e24 */ /* 0x000fe2000f8e00ff */
[----:B-----5:R-:W-:Y:S01]  /*7260*/  MOV R7, UR7 ;  /* 0x0000000700077c02 */ /* 0x020fe20008000f00 */
[----:B------:R-:W-:Y:S01]  /*7270*/  IMAD.U32 R6, RZ, RZ, UR6 ;  /* 0x00000006ff067e24 */ /* 0x000fe2000f8e00ff */
[----:B---3--:R-:W-:Y:S01]  /*7280*/  MOV R11, UR5 ;  /* 0x00000005000b7c02 */ /* 0x008fe20008000f00 */
[----:B------:R-:W-:Y:S02]  /*7290*/  IMAD.U32 R10, RZ, RZ, UR4 ;  /* 0x00000004ff0a7e24 */ /* 0x000fe4000f8e00ff */
[----:B------:R-:W-:Y:S07]  /*72a0*/  LEPC R20, `(.L_x_142) ;  /* 0x000000001014794e */ /* 0x000fee0000000000 */
[----:B--2-4-:R-:W-:Y:S05]  /*72b0*/  CALL.ABS.NOINC R2 ;  /* 0x0000000002007343 */ /* 0x014fea0003c00000 */
.L_x_142:
[----:B------:R-:W-:Y:S01]  /*72c0*/  LOP3.LUT P0, RZ, R103, 0x60, RZ, 0xc0, !PT ;  /* 0x0000006067ff7812 */ /* 0x000fe2000780c0ff */
[----:B------:R-:W-:Y:S05]  /*72d0*/  WARPSYNC.ALL ;  /* 0x0000000000007948 */ /* 0x000fea0003800000 */
[----:B------:R-:W-:Y:S01]  /*72e0*/  R2UR UR4, R32 ;  /* 0x00000000200472ca */ /* 0x000fe200000e0000 */
[----:B------:R-:W-:Y:S01]  /*72f0*/  BSSY.RECONVERGENT B0, `(.L_x_143) ;  /* 0x000009e000007945 */ /* 0x000fe20003800200 */
[-C--:B----4-:R-:W-:Y:S02]  /*7300*/  F2FP.F16.E4M3.UNPACK_B R50, R56.reuse ;  /* 0x00000038ff32723e */ /* 0x090fe400020006ff */
[----:B------:R-:W-:Y:S02]  /*7310*/  F2FP.F16.E4M3.UNPACK_B R63, R56.H1 ;  /* 0x00000038ff3f723e */ /* 0x000fe400030006ff */
[-C--:B------:R-:W-:Y:S01]  /*7320*/  F2FP.F16.E4M3.UNPACK_B R56, R57.reuse ;  /* 0x00000039ff38723e */ /* 0x080fe200020006ff */
[--C-:B------:R-:W-:Y:S01]  /*7330*/  HADD2.F32 R48, -RZ, R50.reuse.H0_H0 ;  /* 0x20000032ff307230 */ /* 0x100fe20000004100 */
[----:B------:R-:W-:Y:S01]  /*7340*/  F2FP.F16.E4M3.UNPACK_B R57, R57.H1 ;  /* 0x00000039ff39723e */ /* 0x000fe200030006ff */
[----:B------:R-:W-:Y:S01]  /*7350*/  HADD2.F32 R50, -RZ, R50.H1_H1 ;  /* 0x30000032ff327230 */ /* 0x000fe20000004100 */
[-C--:B------:R-:W-:Y:S01]  /*7360*/  F2FP.F16.E4M3.UNPACK_B R66, R52.reuse ;  /* 0x00000034ff42723e */ /* 0x080fe200020006ff */
[--C-:B------:R-:W-:Y:S01]  /*7370*/  HADD2.F32 R51, -RZ, R63.reuse.H0_H0 ;  /* 0x2000003fff337230 */ /* 0x100fe20000004100 */
[----:B------:R-:W-:Y:S01]  /*7380*/  F2FP.F16.E4M3.UNPACK_B R68, R52.H1 ;  /* 0x00000034ff44723e */ /* 0x000fe200030006ff */
[----:B------:R-:W1:Y:S01]  /*7390*/  LDTM.x32 R4, tmem[UR4] ;  /* 0x00000004000479ee */ /* 0x000e6200082c0000 */
[----:B------:R-:W-:Y:S01]  /*73a0*/  NOP ;  /* 0x0000000000007918 */ /* 0x000fe20000000000 */
[----:B------:R-:W-:Y:S01]  /*73b0*/  IADD3 R113, PT, PT, R113, 0x2a0, RZ ;  /* 0x000002a071717810 */ /* 0x000fe20007ffe0ff */
[--C-:B------:R-:W-:Y:S01]  /*73c0*/  HADD2.F32 R65, -RZ, R66.reuse.H0_H0 ;  /* 0x20000042ff417230 */ /* 0x100fe20000004100 */
[----:B------:R-:W-:Y:S01]  /*73d0*/  F2FP.F16.E4M3.UNPACK_B R61, R58 ;  /* 0x0000003aff3d723e */ /* 0x000fe200020006ff */
[----:B------:R-:W-:Y:S01]  /*73e0*/  HADD2.F32 R66, -RZ, R66.H1_H1 ;  /* 0x30000042ff427230 */ /* 0x000fe20000004100 */
[----:B------:R-:W-:Y:S01]  /*73f0*/  LOP3.LUT R113, R113, 0xfefffff8, RZ, 0xc0, !PT ;  /* 0xfefffff871717812 */ /* 0x000fe200078ec0ff */
[----:B------:R-:W-:Y:S01]  /*7400*/  HADD2.F32 R52, -RZ, R63.H1_H1 ;  /* 0x3000003fff347230 */ /* 0x000fe20000004100 */
[-C--:B------:R-:W-:Y:S01]  /*7410*/  F2FP.F16.E4M3.UNPACK_B R70, R53.reuse ;  /* 0x00000035ff46723e */ /* 0x080fe200020006ff */
[----:B------:R-:W-:Y:S01]  /*7420*/  HADD2.F32 R67, -RZ, R68.H0_H0 ;  /* 0x20000044ff437230 */ /* 0x000fe20000004100 */
[----:B-1----:R1:W-:Y:S01]  /*7430*/  SYNCS.ARRIVE.TRANS64.RED.A1T0 RZ, [R113+URZ], RZ ;  /* 0x000000ff71ff79a7 */ /* 0x0023e200081004ff */
[----:B------:R-:W-:Y:S01]  /*7440*/  F2FP.F16.E4M3.UNPACK_B R72, R53.H1 ;  /* 0x00000035ff48723e */ /* 0x000fe200030006ff */
[----:B------:R-:W-:Y:S01]  /*7450*/  HADD2.F32 R53, -RZ, R56.H0_H0 ;  /* 0x20000038ff357230 */ /* 0x000fe20000004100 */
[-C--:B------:R-:W-:Y:S01]  /*7460*/  F2FP.F16.E4M3.UNPACK_B R74, R54.reuse ;  /* 0x00000036ff4a723e */ /* 0x080fe200020006ff */
[----:B------:R-:W-:Y:S01]  /*7470*/  HADD2.F32 R69, -RZ, R70.H0_H0 ;  /* 0x20000046ff457230 */ /* 0x000fe20000004100 */
[----:B------:R-:W-:Y:S01]  /*7480*/  F2FP.F16.E4M3.UNPACK_B R76, R54.H1 ;  /* 0x00000036ff4c723e */ /* 0x000fe200030006ff */
[----:B------:R-:W-:Y:S01]  /*7490*/  HADD2.F32 R54, -RZ, R56.H1_H1 ;  /* 0x30000038ff367230 */ /* 0x000fe20000004100 */
[----:B------:R-:W-:Y:S01]  /*74a0*/  F2FP.F16.E4M3.UNPACK_B R60, R58.H1 ;  /* 0x0000003aff3c723e */ /* 0x000fe200030006ff */
[----:B------:R-:W-:Y:S01]  /*74b0*/  HADD2.F32 R58, -RZ, R61.H1_H1 ;  /* 0x3000003dff3a7230 */ /* 0x000fe20000004100 */
[----:B------:R-:W-:Y:S01]  /*74c0*/  F2FP.F16.E4M3.UNPACK_B R78, R55 ;  /* 0x00000037ff4e723e */ /* 0x000fe200020006ff */
[----:B------:R-:W-:Y:S01]  /*74d0*/  HADD2.F32 R71, -RZ, R70.H1_H1 ;  /* 0x30000046ff477230 */ /* 0x000fe20000004100 */
[----:B------:R-:W-:Y:S01]  /*74e0*/  F2FP.F16.E4M3.UNPACK_B R62, R59 ;  /* 0x0000003bff3e723e */ /* 0x000fe200020006ff */
[--C-:B------:R-:W-:Y:S01]  /*74f0*/  HADD2.F32 R73, -RZ, R74.reuse.H0_H0 ;  /* 0x2000004aff497230 */ /* 0x100fe20000004100 */
[----:B------:R-:W-:Y:S01]  /*7500*/  F2FP.F16.E4M3.UNPACK_B R80, R55.H1 ;  /* 0x00000037ff50723e */ /* 0x000fe200030006ff */
[C---:B---3--:R-:W-:Y:S01]  /*7510*/  FMUL R4, R46.reuse, R4 ;  /* 0x000000042e047220 */ /* 0x048fe20000400000 */
[C---:B------:R-:W-:Y:S01]  /*7520*/  FMUL R5, R46.reuse, R5 ;  /* 0x000000052e057220 */ /* 0x040fe20000400000 */
[C---:B------:R-:W-:Y:S01]  /*7530*/  FMUL R8, R46.reuse, R8 ;  /* 0x000000082e087220 */ /* 0x040fe20000400000 */
[C---:B------:R-:W-:Y:S01]  /*7540*/  FMUL R9, R46.reuse, R9 ;  /* 0x000000092e097220 */ /* 0x040fe20000400000 */
[C---:B------:R-:W-:Y:S01]  /*7550*/  FFMA R4, R49.reuse, R48, R4 ;  /* 0x0000003031047223 */ /* 0x040fe20000000004 */
[C---:B------:R-:W-:Y:S01]  /*7560*/  FFMA R5, R49.reuse, R50, R5 ;  /* 0x0000003231057223 */ /* 0x040fe20000000005 */
[C---:B------:R-:W-:Y:S01]  /*7570*/  FMUL R12, R46.reuse, R12 ;  /* 0x0000000c2e0c7220 */ /* 0x040fe20000400000 */
[C---:B------:R-:W-:Y:S01]  /*7580*/  FMUL R13, R46.reuse, R13 ;  /* 0x0000000d2e0d7220 */ /* 0x040fe20000400000 */
[C---:B------:R-:W-:Y:S01]  /*7590*/  FMUL R16, R46.reuse, R16 ;  /* 0x000000102e107220 */ /* 0x040fe20000400000 */
[C---:B------:R-:W-:Y:S01]  /*75a0*/  FMUL R17, R46.reuse, R17 ;  /* 0x000000112e117220 */ /* 0x040fe20000400000 */
[C---:B------:R-:W-:Y:S01]  /*75b0*/  FMUL R20, R46.reuse, R20 ;  /* 0x000000142e147220 */ /* 0x040fe20000400000 */
[C---:B------:R-:W-:Y:S01]  /*75c0*/  FMUL R21, R46.reuse, R21 ;  /* 0x000000152e157220 */ /* 0x040fe20000400000 */
[C---:B------:R-:W-:Y:S01]  /*75d0*/  FMUL R0, R46.reuse, R24 ;  /* 0x000000182e007220 */ /* 0x040fe20000400000 */
[C---:B------:R-:W-:Y:S01]  /*75e0*/  FMUL R2, R46.reuse, R25 ;  /* 0x000000192e027220 */ /* 0x040fe20000400000 */
[----:B------:R-:W-:Y:S02]  /*75f0*/  HADD2.F32 R74, -RZ, R74.H1_H1 ;  /* 0x3000004aff4a7230 */ /* 0x000fe40000004100 */
[C---:B------:R-:W-:Y:S01]  /*7600*/  FMUL R24, R46.reuse, R28 ;  /* 0x0000001c2e187220 */ /* 0x040fe20000400000 */
[C---:B------:R-:W-:Y:S01]  /*7610*/  FMUL R25, R46.reuse, R29 ;  /* 0x0000001d2e197220 */ /* 0x040fe20000400000 */
[--C-:B------:R-:W-:Y:S02]  /*7620*/  HADD2.F32 R77, -RZ, R78.reuse.H0_H0 ;  /* 0x2000004eff4d7230 */ /* 0x100fe40000004100 */
[C---:B------:R-:W-:Y:S01]  /*7630*/  FMUL R28, R46.reuse, R32 ;  /* 0x000000202e1c7220 */ /* 0x040fe20000400000 */
[----:B------:R-:W-:Y:S02]  /*7640*/  HADD2.F32 R78, -RZ, R78.H1_H1 ;  /* 0x3000004eff4e7230 */ /* 0x000fe40000004100 */
[C---:B------:R-:W-:Y:S01]  /*7650*/  FMUL R29, R46.reuse, R33 ;  /* 0x000000212e1d7220 */ /* 0x040fe20000400000 */
[C---:B------:R-:W-:Y:S01]  /*7660*/  FMUL R6, R46.reuse, R6 ;  /* 0x000000062e067220 */ /* 0x040fe20000400000 */
[C---:B------:R-:W-:Y:S01]  /*7670*/  FMUL R7, R46.reuse, R7 ;  /* 0x000000072e077220 */ /* 0x040fe20000400000 */
[--C-:B------:R-:W-:Y:S02]  /*7680*/  HADD2.F32 R55, -RZ, R57.reuse.H0_H0 ;  /* 0x20000039ff377230 */ /* 0x100fe40000004100 */
[C---:B------:R-:W-:Y:S01]  /*7690*/  FMUL R10, R46.reuse, R10 ;  /* 0x0000000a2e0a7220 */ /* 0x040fe20000400000 */
[C---:B------:R-:W-:Y:S01]  /*76a0*/  FFMA R6, R49.reuse, R51, R6 ;  /* 0x0000003331067223 */ /* 0x040fe20000000006 */
[----:B------:R-:W-:Y:S02]  /*76b0*/  HADD2.F32 R56, -RZ, R57.H1_H1 ;  /* 0x30000039ff387230 */ /* 0x000fe40000004100 */
[C---:B------:R-:W-:Y:S01]  /*76c0*/  FFMA R7, R49.reuse, R52, R7 ;  /* 0x0000003431077223 */ /* 0x040fe20000000007 */
[C---:B------:R-:W-:Y:S01]  /*76d0*/  FFMA R8, R49.reuse, R53, R8 ;  /* 0x0000003531087223 */ /* 0x040fe20000000008 */
[C---:B------:R-:W-:Y:S01]  /*76e0*/  FFMA R9, R49.reuse, R54, R9 ;  /* 0x0000003631097223 */ /* 0x040fe20000000009 */
[----:B------:R-:W-:Y:S02]  /*76f0*/  HADD2.F32 R57, -RZ, R61.H0_H0 ;  /* 0x2000003dff397230 */ /* 0x000fe40000004100 */
[----:B------:R-:W-:Y:S01]  /*7700*/  FFMA R10, R49, R55, R10 ;  /* 0x00000037310a7223 */ /* 0x000fe2000000000a */
[----:B------:R-:W-:Y:S01]  /*7710*/  F2FP.SATFINITE.E4M3.F32.PACK_AB_MERGE_C R96, R7, R6, RZ ;  /* 0x000000060760723e */ /* 0x000fe200048070ff */
[----:B------:R-:W-:Y:S02]  /*7720*/  HADD2.F32 R61, -RZ, R62.H0_H0 ;  /* 0x2000003eff3d7230 */ /* 0x000fe40000004100 */
[C---:B------:R-:W-:Y:S01]  /*7730*/  FMUL R11, R46.reuse, R11 ;  /* 0x0000000b2e0b7220 */ /* 0x040fe20000400000 */
[----:B------:R-:W-:Y:S01]  /*7740*/  F2FP.F16.E4M3.UNPACK_B R64, R59.H1 ;  /* 0x0000003bff40723e */ /* 0x000fe200030006ff */
[----:B------:R-:W-:Y:S01]  /*7750*/  HADD2.F32 R59, -RZ, R60.H0_H0 ;  /* 0x2000003cff3b7230 */ /* 0x000fe20000004100 */
[----:B------:R-:W-:Y:S01]  /*7760*/  F2FP.SATFINITE.E4M3.F32.PACK_AB_MERGE_C R96, R5, R4, R96 ;  /* 0x000000040560723e */ /* 0x000fe20004807060 */
[C---:B------:R-:W-:Y:S01]  /*7770*/  FFMA R11, R49.reuse, R56, R11 ;  /* 0x00000038310b7223 */ /* 0x040fe2000000000b */
[C---:B------:R-:W-:Y:S01]  /*7780*/  FFMA R12, R49.reuse, R57, R12 ;  /* 0x00000039310c7223 */ /* 0x040fe2000000000c */
[----:B------:R-:W-:Y:S01]  /*7790*/  FFMA R13, R49, R58, R13 ;  /* 0x0000003a310d7223 */ /* 0x000fe2000000000d */
[----:B------:R-:W-:Y:S02]  /*77a0*/  HADD2.F32 R62, -RZ, R62.H1_H1 ;  /* 0x3000003eff3e7230 */ /* 0x000fe40000004100 */
[C---:B------:R-:W-:Y:S01]  /*77b0*/  FMUL R14, R46.reuse, R14 ;  /* 0x0000000e2e0e7220 */ /* 0x040fe20000400000 */
[----:B------:R-:W-:Y:S01]  /*77c0*/  HADD2.F32 R60, -RZ, R60.H1_H1 ;  /* 0x3000003cff3c7230 */ /* 0x000fe20000004100 */
[----:B------:R-:W-:Y:S01]  /*77d0*/  F2FP.SATFINITE.E4M3.F32.PACK_AB_MERGE_C R97, R11, R10, RZ ;  /* 0x0000000a0b61723e */ /* 0x000fe200048070ff */
[C---:B------:R-:W-:Y:S01]  /*77e0*/  FMUL R15, R46.reuse, R15 ;  /* 0x0000000f2e0f7220 */ /* 0x040fe20000400000 */
[--C-:B------:R-:W-:Y:S02]  /*77f0*/  HADD2.F32 R63, -RZ, R64.reuse.H0_H0 ;  /* 0x20000040ff3f7230 */ /* 0x100fe40000004100 */
[----:B------:R-:W-:Y:S01]  /*7800*/  FFMA R14, R49, R59, R14 ;  /* 0x0000003b310e7223 */ /* 0x000fe2000000000e */
[----:B------:R-:W-:Y:S01]  /*7810*/  F2FP.SATFINITE.E4M3.F32.PACK_AB_MERGE_C R97, R9, R8, R97 ;  /* 0x000000080961723e */ /* 0x000fe20004807061 */
[C---:B------:R-:W-:Y:S01]  /*7820*/  FFMA R15, R49.reuse, R60, R15 ;  /* 0x0000003c310f7223 */ /* 0x040fe2000000000f */
[C---:B------:R-:W-:Y:S01]  /*7830*/  FFMA R16, R49.reuse, R61, R16 ;  /* 0x0000003d31107223 */ /* 0x040fe20000000010 */
[C---:B------:R-:W-:Y:S01]  /*7840*/  FFMA R17, R49.reuse, R62, R17 ;  /* 0x0000003e31117223 */ /* 0x040fe20000000011 */
[----:B------:R-:W-:Y:S02]  /*7850*/  HADD2.F32 R64, -RZ, R64.H1_H1 ;  /* 0x30000040ff407230 */ /* 0x000fe40000004100 */
[C---:B------:R-:W-:Y:S01]  /*7860*/  FMUL R18, R46.reuse, R18 ;  /* 0x000000122e127220 */ /* 0x040fe20000400000 */
[C---:B------:R-:W-:Y:S01]  /*7870*/  FMUL R19, R46.reuse, R19 ;  /* 0x000000132e137220 */ /* 0x040fe20000400000 */
[----:B------:R-:W-:Y:S02]  /*7880*/  HADD2.F32 R68, -RZ, R68.H1_H1 ;  /* 0x30000044ff447230 */ /* 0x000fe40000004100 */
[C---:B------:R-:W-:Y:S01]  /*7890*/  FMUL R22, R46.reuse, R22 ;  /* 0x000000162e167220 */ /* 0x040fe20000400000 */
[C---:B------:R-:W-:Y:S01]  /*78a0*/  FFMA R18, R49.reuse, R63, R18 ;  /* 0x0000003f31127223 */ /* 0x040fe20000000012 */
[C---:B------:R-:W-:Y:S01]  /*78b0*/  FFMA R19, R49.reuse, R64, R19 ;  /* 0x0000004031137223 */ /* 0x040fe20000000013 */
[C---:B------:R-:W-:Y:S01]  /*78c0*/  FMUL R23, R46.reuse, R23 ;  /* 0x000000172e177220 */ /* 0x040fe20000400000 */
[C---:B------:R-:W-:Y:S01]  /*78d0*/  FFMA R20, R49.reuse, R65, R20 ;  /* 0x0000004131147223 */ /* 0x040fe20000000014 */
[C---:B------:R-:W-:Y:S01]  /*78e0*/  FFMA R21, R49.reuse, R66, R21 ;  /* 0x0000004231157223 */ /* 0x040fe20000000015 */
[--C-:B------:R-:W-:Y:S02]  /*78f0*/  HADD2.F32 R70, -RZ, R72.reuse.H0_H0 ;  /* 0x20000048ff467230 */ /* 0x100fe40000004100 */
[C---:B------:R-:W-:Y:S01]  /*7900*/  FFMA R22, R49.reuse, R67, R22 ;  /* 0x0000004331167223 */ /* 0x040fe20000000016 */
[----:B------:R-:W-:Y:S02]  /*7910*/  HADD2.F32 R72, -RZ, R72.H1_H1 ;  /* 0x30000048ff487230 */ /* 0x000fe40000004100 */
[C---:B------:R-:W-:Y:S01]  /*7920*/  FMUL R3, R46.reuse, R26 ;  /* 0x0000001a2e037220 */ /* 0x040fe20000400000 */
        /* <DEDUP_REMOVED lines=16> */
[----:B------:R-:W-:Y:S01]  /*7a30*/  FFMA R31, R49, R76, R31 ;  /* 0x0000004c311f7223 */ /* 0x000fe2000000001f */
[----:B------:R-:W-:Y:S01]  /*7a40*/  FMUL R35, R46, R35 ;  /* 0x000000232e237220 */ /* 0x000fe20000400000 */
[----:B------:R-:W-:Y:S01]  /*7a50*/  F2FP.SATFINITE.E4M3.F32.PACK_AB_MERGE_C R98, R15, R14, RZ ;  /* 0x0000000e0f62723e */ /* 0x000fe200048070ff */
[----:B------:R-:W-:Y:S01]  /*7a60*/  FFMA R28, R49, R77, R28 ;  /* 0x0000004d311c7223 */ /* 0x000fe2000000001c */
[----:B------:R-:W-:Y:S01]  /*7a70*/  F2FP.SATFINITE.E4M3.F32.PACK_AB_MERGE_C R99, R19, R18, RZ ;  /* 0x000000121363723e */ /* 0x000fe200048070ff */
[C---:B------:R-:W-:Y:S01]  /*7a80*/  FFMA R29, R49.reuse, R78, R29 ;  /* 0x0000004e311d7223 */ /* 0x040fe2000000001d */
[C---:B------:R-:W-:Y:S01]  /*7a90*/  FFMA R30, R49.reuse, R79, R30 ;  /* 0x0000004f311e7223 */ /* 0x040fe2000000001e */
[----:B------:R-:W-:Y:S01]  /*7aa0*/  FFMA R35, R49, R80, R35 ;  /* 0x0000005031237223 */ /* 0x000fe20000000023 */
[----:B------:R-:W-:Y:S02]  /*7ab0*/  F2FP.SATFINITE.E4M3.F32.PACK_AB_MERGE_C R98, R13, R12, R98 ;  /* 0x0000000c0d62723e */ /* 0x000fe40004807062 */
[----:B------:R-:W-:Y:S02]  /*7ac0*/  F2FP.SATFINITE.E4M3.F32.PACK_AB_MERGE_C R99, R17, R16, R99 ;  /* 0x000000101163723e */ /* 0x000fe40004807063 */
[----:B------:R-:W-:Y:S02]  /*7ad0*/  F2FP.SATFINITE.E4M3.F32.PACK_AB_MERGE_C R116, R23, R22, RZ ;  /* 0x000000161774723e */ /* 0x000fe400048070ff */
[----:B------:R-:W-:Y:S01]  /*7ae0*/  F2FP.SATFINITE.E4M3.F32.PACK_AB_MERGE_C R117, R27, R3, RZ ;  /* 0x000000031b75723e */ /* 0x000fe200048070ff */
[----:B------:R3:W-:Y:S01]  /*7af0*/  STS.128 [R105+UR43+0x1400], R96 ;  /* 0x0014006069007988 */ /* 0x0007e20008000c2b */
[----:B------:R-:W-:Y:S02]  /*7b00*/  F2FP.SATFINITE.E4M3.F32.PACK_AB_MERGE_C R115, R31, R26, RZ ;  /* 0x0000001a1f73723e */ /* 0x000fe400048070ff */
[----:B------:R-:W-:Y:S02]  /*7b10*/  F2FP.SATFINITE.E4M3.F32.PACK_AB_MERGE_C R120, R35, R30, RZ ;  /* 0x0000001e2378723e */ /* 0x000fe400048070ff */
[----:B------:R-:W-:Y:S02]  /*7b20*/  F2FP.SATFINITE.E4M3.F32.PACK_AB_MERGE_C R116, R21, R20, R116 ;  /* 0x000000141574723e */ /* 0x000fe40004807074 */
[----:B------:R-:W-:Y:S02]  /*7b30*/  F2FP.SATFINITE.E4M3.F32.PACK_AB_MERGE_C R117, R2, R0, R117 ;  /* 0x000000000275723e */ /* 0x000fe40004807075 */
[----:B------:R-:W-:Y:S02]  /*7b40*/  F2FP.SATFINITE.E4M3.F32.PACK_AB_MERGE_C R118, R25, R24, R115 ;  /* 0x000000181976723e */ /* 0x000fe40004807073 */
[----:B------:R-:W-:Y:S02]  /*7b50*/  F2FP.SATFINITE.E4M3.F32.PACK_AB_MERGE_C R119, R29, R28, R120 ;  /* 0x0000001c1d77723e */ /* 0x000fe40004807078 */
[----:B-1----:R-:W-:Y:S03]  /*7b60*/  IADD3 R113, PT, PT, R44, 0x1, RZ ;  /* 0x000000012c717810 */ /* 0x002fe60007ffe0ff */
[----:B------:R3:W-:Y:S01]  /*7b70*/  STS.128 [R104+0x1010], R116 ;  /* 0x0010107468007388 */ /* 0x0007e20000000c00 */
[----:B------:R-:W-:Y:S01]  /*7b80*/  @!PT LDS RZ, [RZ] ;  /* 0x00000000fffff984 */ /* 0x000fe20000000800 */
[----:B------:R-:W-:Y:S01]  /*7b90*/  @!PT LDS RZ, [RZ] ;  /* 0x00000000fffff984 */ /* 0x000fe20000000800 */
[----:B------:R-:W-:Y:S01]  /*7ba0*/  @!PT LDS RZ, [RZ] ;  /* 0x00000000fffff984 */ /* 0x000fe20000000800 */
[----:B------:R-:W-:Y:S01]  /*7bb0*/  @!PT LDS RZ, [RZ] ;  /* 0x00000000fffff984 */ /* 0x000fe20000000800 */
[----:B------:R1:W-:Y:S07]  /*7bc0*/  MEMBAR.ALL.CTA ;  /* 0x0000000000007992 */ /* 0x0003ee0000008000 */
[----:B-1----:R-:W1:Y:S02]  /*7bd0*/  FENCE.VIEW.ASYNC.S ;  /* 0x00000000000073c6 */ /* 0x002e640000000000 */
[----:B-1----:R-:W-:Y:S06]  /*7be0*/  BAR.SYNC.DEFER_BLOCKING 0x1, 0x80 ;  /* 0x0042000000007b1d */ /* 0x002fec0000010000 */
[----:B------:R-:W-:Y:S05]  /*7bf0*/  @P0 BRA `(.L_x_144) ;  /* 0x0000000000340947 */ /* 0x000fea0003800000 */
[----:B------:R-:W-:Y:S01]  /*7c00*/  UIADD3 UR12, UPT, UPT, UR43, 0x1400, URZ ;  /* 0x000014002b0c7890 */ /* 0x000fe2000fffe0ff */
[----:B------:R-:W-:Y:S01]  /*7c10*/  R2UR UR9, R94 ;  /* 0x000000005e0972ca */ /* 0x000fe200000e0000 */
[----:B------:R-:W-:Y:S01]  /*7c20*/  UIADD3 UR10, UP0, UPT, UR46, 0x680, URZ ;  /* 0x000006802e0a7890 */ /* 0x000fe2000ff1e0ff */
[----:B------:R-:W-:Y:S01]  /*7c30*/  R2UR UR8, R93 ;  /* 0x000000005d0872ca */ /* 0x000fe200000e0000 */
[----:B------:R-:W-:Y:S02]  /*7c40*/  UMOV UR7, UR36 ;  /* 0x0000002400077c82 */ /* 0x000fe40008000000 */
[----:B------:R-:W-:Y:S01]  /*7c50*/  IMAD.U32 R111, RZ, RZ, UR12 ;  /* 0x0000000cff6f7e24 */ /* 0x000fe2000f8e00ff */
[----:B------:R-:W-:Y:S04]  /*7c60*/  UIADD3.X UR11, UPT, UPT, URZ, UR47, URZ, UP0, !UPT ;  /* 0x0000002fff0b7290 */ /* 0x000fe800087fe4ff */
[----:B------:R-:W-:Y:S03]  /*7c70*/  R2UR UR4, R111 ;  /* 0x000000006f0472ca */ /* 0x000fe600000e0000 */
[----:B------:R-:W-:Y:S02]  /*7c80*/  USHF.L.U32 UR5, UR9, 0x6, URZ ;  /* 0x0000000609057899 */ /* 0x000fe400080006ff */
[----:B------:R-:W-:Y:S09]  /*7c90*/  USHF.L.U32 UR6, UR8, 0x6, URZ ;  /* 0x0000000608067899 */ /* 0x000ff200080006ff */
[----:B------:R1:W-:Y:S01]  /*7ca0*/  UTMASTG.3D [UR4], [UR10] ;  /* 0x000000040a0073b5 */ /* 0x0003e20008010000 */
[----:B------:R0:W-:Y:S01]  /*7cb0*/  UTMACMDFLUSH ;  /* 0x00000000000079b7 */ /* 0x0001e20000000000 */
[----:B-1----:R-:W-:Y:S04]  /*7cc0*/  DEPBAR.LE SB0, 0x0 ;  /* 0x000080000000791a */ /* 0x002fe80000000000 */
.L_x_144:
[----:B------:R-:W-:Y:S05]  /*7cd0*/  BSYNC.RECONVERGENT B0 ;  /* 0x0000000000007941 */ /* 0x000fea0003800200 */
.L_x_143:
[----:B------:R-:W-:Y:S01]  /*7ce0*/  BAR.SYNC.DEFER_BLOCKING 0x1, 0x80 ;  /* 0x0042000000007b1d */ /* 0x000fe20000010000 */
[----:B------:R-:W-:Y:S01]  /*7cf0*/  ISETP.NE.AND P2, PT, R112, RZ, PT ;  /* 0x000000ff7000720c */ /* 0x000fe20003f45270 */
[----:B------:R-:W-:Y:S01]  /*7d00*/  IMAD.IADD R94, R43, 0x1, R81 ;  /* 0x000000012b5e7824 */ /* 0x000fe200078e0251 */
[----:B------:R-:W-:Y:S01]  /*7d10*/  ISETP.NE.AND P0, PT, R114, 0x2, PT ;  /* 0x000000027200780c */ /* 0x000fe20003f05270 */
[----:B------:R-:W-:Y:S01]  /*7d20*/  IMAD.IADD R93, R45, 0x1, R92 ;  /* 0x000000012d5d7824 */ /* 0x000fe200078e025c */
[----:B------:R-:W-:Y:S02]  /*7d30*/  ISETP.NE.AND P1, PT, R113, 0x4, PT ;  /* 0x000000047100780c */ /* 0x000fe40003f25270 */
[----:B------:R-:W-:Y:S02]  /*7d40*/  SEL R0, RZ, 0x1, P0 ;  /* 0x00000001ff007807 */ /* 0x000fe40000000000 */
[----:B------:R-:W-:Y:S02]  /*7d50*/  SEL R3, RZ, 0x1, P1 ;  /* 0x00000001ff037807 */ /* 0x000fe40000800000 */
[----:B------:R-:W-:Y:S02]  /*7d60*/  LOP3.LUT R109, R109, R0, RZ, 0x3c, !PT ;  /* 0x000000006d6d7212 */ /* 0x000fe400078e3cff */
[----:B------:R-:W-:Y:S02]  /*7d70*/  LOP3.LUT R110, R110, R3, RZ, 0x3c, !PT ;  /* 0x000000036e6e7212 */ /* 0x000fe400078e3cff */
[----:B------:R-:W-:Y:S02]  /*7d80*/  @P2 R2UR UR36, R107 ;  /* 0x000000006b2422ca */ /* 0x000fe400000e0000 */
[----:B------:R-:W-:Y:S02]  /*7d90*/  SEL R114, R114, RZ, P0 ;  /* 0x000000ff72727207 */ /* 0x000fe40000000000 */
[----:B------:R-:W-:Y:S01]  /*7da0*/  SEL R44, R113, RZ, P1 ;  /* 0x000000ff712c7207 */ /* 0x000fe20000800000 */
[----:B------:R-:W-:Y:S10]  /*7db0*/  @P2 BRA `(.L_x_145) ;  /* 0xffffffe400a02947 */ /* 0x000ff4000383ffff */
[----:B------:R-:W-:Y:S05]  /*7dc0*/  EXIT ;  /* 0x000000000000794d */ /* 0x000fea0003800000 */
.L_x_25:
[----:B--2---:R2:W4:Y:S02]  /*7dd0*/  SYNCS.PHASECHK.TRANS64.TRYWAIT P0, [R3+URZ+0x2d0], R2 ;  /* 0x0002d002030075a7 */ /* 0x00452400080011ff */
[----:B----4-:R-:W-:Y:S05]  /*7de0*/  @!P0 NANOSLEEP.SYNCS 0x989680 ;  /* 0x009896800000895d */ /* 0x010fea0003900000 */
[----:B------:R-:W4:Y:S02]  /*7df0*/  @!P0 SYNCS.PHASECHK.TRANS64 P0, [R3+URZ+0x2d0], R2 ;  /* 0x0002d002030085a7 */ /* 0x000f2400080010ff */
[----:B----4-:R-:W-:Y:S05]  /*7e00*/  @!P0 BRA `(.L_x_25) ;  /* 0xfffffffc00f08947 */ /* 0x010fea000383ffff */
[----:B------:R-:W-:Y:S05]  /*7e10*/  BRA `(.L_x_146) ;  /* 0xffffff9c00707947 */ /* 0x000fea000383ffff */
.L_x_28:
[----:B-1----:R-:W-:-:S07]  /*7e20*/  MOV R2, UR33 ;  /* 0x0000002100027c02 */ /* 0x002fce0008000f00 */
.L_x_147:
[----:B-1----:R1:W2:Y:S02]  /*7e30*/  SYNCS.PHASECHK.TRANS64.TRYWAIT P0, [R2+URZ+0x120], R5 ;  /* 0x00012005020075a7 */ /* 0x0022a400080011ff */
[----:B--2---:R-:W-:Y:S05]  /*7e40*/  @!P0 NANOSLEEP.SYNCS 0x989680 ;  /* 0x009896800000895d */ /* 0x004fea0003900000 */
[----:B------:R-:W2:Y:S02]  /*7e50*/  @!P0 SYNCS.PHASECHK.TRANS64 P0, [R2+URZ+0x120], R5 ;  /* 0x00012005020085a7 */ /* 0x000ea400080010ff */
[----:B--2---:R-:W-:Y:S05]  /*7e60*/  @!P0 BRA `(.L_x_147) ;  /* 0xfffffffc00f08947 */ /* 0x004fea000383ffff */
[----:B------:R-:W-:Y:S05]  /*7e70*/  BRA `(.L_x_27) ;  /* 0xffffff9c00d87947 */ /* 0x000fea000383ffff */
.L_x_35:
[----:B-1----:R-:W-:-:S07]  /*7e80*/  MOV R2, UR17 ;  /* 0x0000001100027c02 */ /* 0x002fce0008000f00 */
.L_x_148:
[----:B-1----:R1:W2:Y:S02]  /*7e90*/  SYNCS.PHASECHK.TRANS64.TRYWAIT P0, [R2+URZ+0x120], R5 ;  /* 0x00012005020075a7 */ /* 0x0022a400080011ff */
[----:B--2---:R-:W-:Y:S05]  /*7ea0*/  @!P0 NANOSLEEP.SYNCS 0x989680 ;  /* 0x009896800000895d */ /* 0x004fea0003900000 */
[----:B------:R-:W2:Y:S02]  /*7eb0*/  @!P0 SYNCS.PHASECHK.TRANS64 P0, [R2+URZ+0x120], R5 ;  /* 0x00012005020085a7 */ /* 0x000ea400080010ff */
[----:B--2---:R-:W-:Y:S05]  /*7ec0*/  @!P0 BRA `(.L_x_148) ;  /* 0xfffffffc00f08947 */ /* 0x004fea000383ffff */
[----:B------:R-:W-:Y:S05]  /*7ed0*/  BRA `(.L_x_34) ;  /* 0xffffffa000947947 */ /* 0x000fea000383ffff */
.L_x_40:
[----:B-1----:R1:W2:Y:S02]  /*7ee0*/  SYNCS.PHASECHK.TRANS64.TRYWAIT P0, [R2+URZ+0x260], R3 ;  /* 0x00026003020075a7 */ /* 0x0022a400080011ff */
[----:B--2---:R-:W-:Y:S05]  /*7ef0*/  @!P0 NANOSLEEP.SYNCS 0x989680 ;  /* 0x009896800000895d */ /* 0x004fea0003900000 */
[----:B------:R-:W2:Y:S02]  /*7f00*/  @!P0 SYNCS.PHASECHK.TRANS64 P0, [R2+URZ+0x260], R3 ;  /* 0x00026003020085a7 */ /* 0x000ea400080010ff */
[----:B--2---:R-:W-:Y:S05]  /*7f10*/  @!P0 BRA `(.L_x_40) ;  /* 0xfffffffc00f08947 */ /* 0x004fea000383ffff */
[----:B------:R-:W-:Y:S05]  /*7f20*/  BRA `(.L_x_149) ;  /* 0xffffffa400387947 */ /* 0x000fea000383ffff */
.L_x_44:
[----:B---3--:R-:W-:-:S07]  /*7f30*/  MOV R0, UR5 ;  /* 0x0000000500007c02 */ /* 0x008fce0008000f00 */
.L_x_150:
[----:B-1----:R1:W2:Y:S02]  /*7f40*/  SYNCS.PHASECHK.TRANS64.TRYWAIT P0, [R0+URZ], R3 ;  /* 0x00000003000075a7 */ /* 0x0022a400080011ff */
[----:B--2---:R-:W-:Y:S05]  /*7f50*/  @!P0 NANOSLEEP.SYNCS 0x989680 ;  /* 0x009896800000895d */ /* 0x004fea0003900000 */
[----:B------:R-:W2:Y:S02]  /*7f60*/  @!P0 SYNCS.PHASECHK.TRANS64 P0, [R0+URZ], R3 ;  /* 0x00000003000085a7 */ /* 0x000ea400080010ff */
[----:B--2---:R-:W-:Y:S05]  /*7f70*/  @!P0 BRA `(.L_x_150) ;  /* 0xfffffffc00f08947 */ /* 0x004fea000383ffff */
[----:B------:R-:W-:Y:S05]  /*7f80*/  BRA `(.L_x_151) ;  /* 0xffffffa800a87947 */ /* 0x000fea000383ffff */
.L_x_45:
[----:B---3--:R-:W-:-:S07]  /*7f90*/  MOV R0, UR5 ;  /* 0x0000000500007c02 */ /* 0x008fce0008000f00 */
.L_x_152:
[----:B-1----:R1:W2:Y:S02]  /*7fa0*/  SYNCS.PHASECHK.TRANS64.TRYWAIT P0, [R0+URZ], R3 ;  /* 0x00000003000075a7 */ /* 0x0022a400080011ff */
[----:B--2---:R-:W-:Y:S05]  /*7fb0*/  @!P0 NANOSLEEP.SYNCS 0x989680 ;  /* 0x009896800000895d */ /* 0x004fea0003900000 */
[----:B------:R-:W2:Y:S02]  /*7fc0*/  @!P0 SYNCS.PHASECHK.TRANS64 P0, [R0+URZ], R3 ;  /* 0x00000003000085a7 */ /* 0x000ea400080010ff */
[----:B--2---:R-:W-:Y:S05]  /*7fd0*/  @!P0 BRA `(.L_x_152) ;  /* 0xfffffffc00f08947 */ /* 0x004fea000383ffff */
[----:B------:R-:W-:Y:S05]  /*7fe0*/  BRA `(.L_x_153) ;  /* 0xffffffa800b47947 */ /* 0x000fea000383ffff */
.L_x_46:
[----:B---3--:R-:W-:-:S07]  /*7ff0*/  MOV R0, UR5 ;  /* 0x0000000500007c02 */ /* 0x008fce0008000f00 */
.L_x_154:
[----:B-1----:R1:W2:Y:S02]  /*8000*/  SYNCS.PHASECHK.TRANS64.TRYWAIT P0, [R0+URZ], R3 ;  /* 0x00000003000075a7 */ /* 0x0022a400080011ff */
[----:B--2---:R-:W-:Y:S05]  /*8010*/  @!P0 NANOSLEEP.SYNCS 0x989680 ;  /* 0x009896800000895d */ /* 0x004fea0003900000 */
[----:B------:R-:W2:Y:S02]  /*8020*/  @!P0 SYNCS.PHASECHK.TRANS64 P0, [R0+URZ], R3 ;  /* 0x00000003000085a7 */ /* 0x000ea400080010ff */
[----:B--2---:R-:W-:Y:S05]  /*8030*/  @!P0 BRA `(.L_x_154) ;  /* 0xfffffffc00f08947 */ /* 0x004fea000383ffff */
[----:B------:R-:W-:Y:S05]  /*8040*/  BRA `(.L_x_155) ;  /* 0xffffffa800c07947 */ /* 0x000fea000383ffff */
.L_x_47:
[----:B---3--:R-:W-:-:S07]  /*8050*/  MOV R0, UR5 ;  /* 0x0000000500007c02 */ /* 0x008fce0008000f00 */
.L_x_156:
[----:B-1----:R1:W2:Y:S02]  /*8060*/  SYNCS.PHASECHK.TRANS64.TRYWAIT P0, [R0+URZ], R3 ;  /* 0x00000003000075a7 */ /* 0x0022a400080011ff */
[----:B--2---:R-:W-:Y:S05]  /*8070*/  @!P0 NANOSLEEP.SYNCS 0x989680 ;  /* 0x009896800000895d */ /* 0x004fea0003900000 */
[----:B------:R-:W2:Y:S02]  /*8080*/  @!P0 SYNCS.PHASECHK.TRANS64 P0, [R0+URZ], R3 ;  /* 0x00000003000085a7 */ /* 0x000ea400080010ff */
[----:B--2---:R-:W-:Y:S05]  /*8090*/  @!P0 BRA `(.L_x_156) ;  /* 0xfffffffc00f08947 */ /* 0x004fea000383ffff */
[----:B------:R-:W-:Y:S05]  /*80a0*/  BRA `(.L_x_157) ;  /* 0xffffffa800cc7947 */ /* 0x000fea000383ffff */
.L_x_48:
[----:B---3--:R-:W-:-:S07]  /*80b0*/  MOV R0, UR5 ;  /* 0x0000000500007c02 */ /* 0x008fce0008000f00 */
.L_x_158:
[----:B-1----:R1:W2:Y:S02]  /*80c0*/  SYNCS.PHASECHK.TRANS64.TRYWAIT P0, [R0+URZ], R3 ;  /* 0x00000003000075a7 */ /* 0x0022a400080011ff */
[----:B--2---:R-:W-:Y:S05]  /*80d0*/  @!P0 NANOSLEEP.SYNCS 0x989680 ;  /* 0x009896800000895d */ /* 0x004fea0003900000 */
[----:B------:R-:W2:Y:S02]  /*80e0*/  @!P0 SYNCS.PHASECHK.TRANS64 P0, [R0+URZ], R3 ;  /* 0x00000003000085a7 */ /* 0x000ea400080010ff */
[----:B--2---:R-:W-:Y:S05]  /*80f0*/  @!P0 BRA `(.L_x_158) ;  /* 0xfffffffc00f08947 */ /* 0x004fea000383ffff */
[----:B------:R-:W-:Y:S05]  /*8100*/  BRA `(.L_x_159) ;  /* 0xffffffa800d87947 */ /* 0x000fea000383ffff */
.L_x_49:
[----:B---3--:R-:W-:-:S07]  /*8110*/  MOV R0, UR5 ;  /* 0x0000000500007c02 */ /* 0x008fce0008000f00 */
.L_x_160:
[----:B-1----:R1:W2:Y:S02]  /*8120*/  SYNCS.PHASECHK.TRANS64.TRYWAIT P0, [R0+URZ], R3 ;  /* 0x00000003000075a7 */ /* 0x0022a400080011ff */
[----:B--2---:R-:W-:Y:S05]  /*8130*/  @!P0 NANOSLEEP.SYNCS 0x989680 ;  /* 0x009896800000895d */ /* 0x004fea0003900000 */
[----:B------:R-:W2:Y:S02]  /*8140*/  @!P0 SYNCS.PHASECHK.TRANS64 P0, [R0+URZ], R3 ;  /* 0x00000003000085a7 */ /* 0x000ea400080010ff */
[----:B--2---:R-:W-:Y:S05]  /*8150*/  @!P0 BRA `(.L_x_160) ;  /* 0xfffffffc00f08947 */ /* 0x004fea000383ffff */
[----:B------:R-:W-:Y:S05]  /*8160*/  BRA `(.L_x_161) ;  /* 0xffffffa800e47947 */ /* 0x000fea000383ffff */
.L_x_50:
[----:B---3--:R-:W-:-:S07]  /*8170*/  MOV R0, UR5 ;  /* 0x0000000500007c02 */ /* 0x008fce0008000f00 */
.L_x_162:
[----:B-1----:R1:W2:Y:S02]  /*8180*/  SYNCS.PHASECHK.TRANS64.TRYWAIT P0, [R0+URZ], R3 ;  /* 0x00000003000075a7 */ /* 0x0022a400080011ff */
[----:B--2---:R-:W-:Y:S05]  /*8190*/  @!P0 NANOSLEEP.SYNCS 0x989680 ;  /* 0x009896800000895d */ /* 0x004fea0003900000 */
[----:B------:R-:W2:Y:S02]  /*81a0*/  @!P0 SYNCS.PHASECHK.TRANS64 P0, [R0+URZ], R3 ;  /* 0x00000003000085a7 */ /* 0x000ea400080010ff */
[----:B--2---:R-:W-:Y:S05]  /*81b0*/  @!P0 BRA `(.L_x_162) ;  /* 0xfffffffc00f08947 */ /* 0x004fea000383ffff */
[----:B------:R-:W-:Y:S05]  /*81c0*/  BRA `(.L_x_163) ;  /* 0xffffffa800f07947 */ /* 0x000fea000383ffff */
.L_x_51:
[----:B---3--:R-:W-:-:S07]  /*81d0*/  MOV R0, UR5 ;  /* 0x0000000500007c02 */ /* 0x008fce0008000f00 */
.L_x_164:
[----:B-1----:R1:W2:Y:S02]  /*81e0*/  SYNCS.PHASECHK.TRANS64.TRYWAIT P0, [R0+URZ], R3 ;  /* 0x00000003000075a7 */ /* 0x0022a400080011ff */
[----:B--2---:R-:W-:Y:S05]  /*81f0*/  @!P0 NANOSLEEP.SYNCS 0x989680 ;  /* 0x009896800000895d */ /* 0x004fea0003900000 */
[----:B------:R-:W2:Y:S02]  /*8200*/  @!P0 SYNCS.PHASECHK.TRANS64 P0, [R0+URZ], R3 ;  /* 0x00000003000085a7 */ /* 0x000ea400080010ff */
[----:B--2---:R-:W-:Y:S05]  /*8210*/  @!P0 BRA `(.L_x_164) ;  /* 0xfffffffc00f08947 */ /* 0x004fea000383ffff */
[----:B------:R-:W-:Y:S05]  /*8220*/  BRA `(.L_x_165) ;  /* 0xffffffa800fc7947 */ /* 0x000fea000383ffff */
.L_x_52:
[----:B---3--:R-:W-:-:S07]  /*8230*/  MOV R0, UR5 ;  /* 0x0000000500007c02 */ /* 0x008fce0008000f00 */
.L_x_166:
[----:B-1----:R1:W2:Y:S02]  /*8240*/  SYNCS.PHASECHK.TRANS64.TRYWAIT P0, [R0+URZ], R3 ;  /* 0x00000003000075a7 */ /* 0x0022a400080011ff */
[----:B--2---:R-:W-:Y:S05]  /*8250*/  @!P0 NANOSLEEP.SYNCS 0x989680 ;  /* 0x009896800000895d */ /* 0x004fea0003900000 */
[----:B------:R-:W2:Y:S02]  /*8260*/  @!P0 SYNCS.PHASECHK.TRANS64 P0, [R0+URZ], R3 ;  /* 0x00000003000085a7 */ /* 0x000ea400080010ff */
[----:B--2---:R-:W-:Y:S05]  /*8270*/  @!P0 BRA `(.L_x_166) ;  /* 0xfffffffc00f08947 */ /* 0x004fea000383ffff */
[----:B------:R-:W-:Y:S05]  /*8280*/  BRA `(.L_x_167) ;  /* 0xffffffac00087947 */ /* 0x000fea000383ffff */
.L_x_53:
[----:B---3--:R-:W-:-:S07]  /*8290*/  MOV R0, UR5 ;  /* 0x0000000500007c02 */ /* 0x008fce0008000f00 */
.L_x_168:
[----:B-1----:R1:W2:Y:S02]  /*82a0*/  SYNCS.PHASECHK.TRANS64.TRYWAIT P0, [R0+URZ], R3 ;  /* 0x00000003000075a7 */ /* 0x0022a400080011ff */
[----:B--2---:R-:W-:Y:S05]  /*82b0*/  @!P0 NANOSLEEP.SYNCS 0x989680 ;  /* 0x009896800000895d */ /* 0x004fea0003900000 */
[----:B------:R-:W2:Y:S02]  /*82c0*/  @!P0 SYNCS.PHASECHK.TRANS64 P0, [R0+URZ], R3 ;  /* 0x00000003000085a7 */ /* 0x000ea400080010ff */
[----:B--2---:R-:W-:Y:S05]  /*82d0*/  @!P0 BRA `(.L_x_168) ;  /* 0xfffffffc00f08947 */ /* 0x004fea000383ffff */
[----:B------:R-:W-:Y:S05]  /*82e0*/  BRA `(.L_x_169) ;  /* 0xffffffac00147947 */ /* 0x000fea000383ffff */
.L_x_54:
[----:B---3--:R-:W-:-:S07]  /*82f0*/  MOV R0, UR5 ;  /* 0x0000000500007c02 */ /* 0x008fce0008000f00 */
.L_x_170:
[----:B-1----:R1:W2:Y:S02]  /*8300*/  SYNCS.PHASECHK.TRANS64.TRYWAIT P0, [R0+URZ], R3 ;  /* 0x00000003000075a7 */ /* 0x0022a400080011ff */
[----:B--2---:R-:W-:Y:S05]  /*8310*/  @!P0 NANOSLEEP.SYNCS 0x989680 ;  /* 0x009896800000895d */ /* 0x004fea0003900000 */
[----:B------:R-:W2:Y:S02]  /*8320*/  @!P0 SYNCS.PHASECHK.TRANS64 P0, [R0+URZ], R3 ;  /* 0x00000003000085a7 */ /* 0x000ea400080010ff */
[----:B--2---:R-:W-:Y:S05]  /*8330*/  @!P0 BRA `(.L_x_170) ;  /* 0xfffffffc00f08947 */ /* 0x004fea000383ffff */
[----:B------:R-:W-:Y:S05]  /*8340*/  BRA `(.L_x_171) ;  /* 0xffffffac00207947 */ /* 0x000fea000383ffff */
.L_x_55:
[----:B---3--:R-:W-:-:S07]  /*8350*/  MOV R0, UR5 ;  /* 0x0000000500007c02 */ /* 0x008fce0008000f00 */
.L_x_172:
[----:B-1----:R1:W2:Y:S02]  /*8360*/  SYNCS.PHASECHK.TRANS64.TRYWAIT P0, [R0+URZ], R3 ;  /* 0x00000003000075a7 */ /* 0x0022a400080011ff */
[----:B--2---:R-:W-:Y:S05]  /*8370*/  @!P0 NANOSLEEP.SYNCS 0x989680 ;  /* 0x009896800000895d */ /* 0x004fea0003900000 */
[----:B------:R-:W2:Y:S02]  /*8380*/  @!P0 SYNCS.PHASECHK.TRANS64 P0, [R0+URZ], R3 ;  /* 0x00000003000085a7 */ /* 0x000ea400080010ff */
[----:B--2---:R-:W-:Y:S05]  /*8390*/  @!P0 BRA `(.L_x_172) ;  /* 0xfffffffc00f08947 */ /* 0x004fea000383ffff */
[----:B------:R-:W-:Y:S05]  /*83a0*/  BRA `(.L_x_173) ;  /* 0xffffffac002c7947 */ /* 0x000fea000383ffff */
.L_x_56:
[----:B---3--:R-:W-:-:S07]  /*83b0*/  MOV R0, UR5 ;  /* 0x0000000500007c02 */ /* 0x008fce0008000f00 */
.L_x_174:
[----:B-1----:R1:W2:Y:S02]  /*83c0*/  SYNCS.PHASECHK.TRANS64.TRYWAIT P0, [R0+URZ], R3 ;  /* 0x00000003000075a7 */ /* 0x0022a400080011ff */
[----:B--2---:R-:W-:Y:S05]  /*83d0*/  @!P0 NANOSLEEP.SYNCS 0x989680 ;  /* 0x009896800000895d */ /* 0x004fea0003900000 */
[----:B------:R-:W2:Y:S02]  /*83e0*/  @!P0 SYNCS.PHASECHK.TRANS64 P0, [R0+URZ], R3 ;  /* 0x00000003000085a7 */ /* 0x000ea400080010ff */
[----:B--2---:R-:W-:Y:S05]  /*83f0*/  @!P0 BRA `(.L_x_174) ;  /* 0xfffffffc00f08947 */ /* 0x004fea000383ffff */
[----:B------:R-:W-:Y:S05]  /*8400*/  BRA `(.L_x_175) ;  /* 0xffffffac00387947 */ /* 0x000fea000383ffff */
.L_x_57:
[----:B---3--:R-:W-:-:S07]  /*8410*/  MOV R0, UR5 ;  /* 0x0000000500007c02 */ /* 0x008fce0008000f00 */
.L_x_176:
[----:B-1----:R1:W2:Y:S02]  /*8420*/  SYNCS.PHASECHK.TRANS64.TRYWAIT P0, [R0+URZ], R3 ;  /* 0x00000003000075a7 */ /* 0x0022a400080011ff */
[----:B--2---:R-:W-:Y:S05]  /*8430*/  @!P0 NANOSLEEP.SYNCS 0x989680 ;  /* 0x009896800000895d */ /* 0x004fea0003900000 */
[----:B------:R-:W2:Y:S02]  /*8440*/  @!P0 SYNCS.PHASECHK.TRANS64 P0, [R0+URZ], R3 ;  /* 0x00000003000085a7 */ /* 0x000ea400080010ff */
[----:B--2---:R-:W-:Y:S05]  /*8450*/  @!P0 BRA `(.L_x_176) ;  /* 0xfffffffc00f08947 */ /* 0x004fea000383ffff */
[----:B------:R-:W-:Y:S05]  /*8460*/  BRA `(.L_x_177) ;  /* 0xffffffac00447947 */ /* 0x000fea000383ffff */
.L_x_58:
[----:B---3--:R-:W-:-:S07]  /*8470*/  MOV R0, UR5 ;  /* 0x0000000500007c02 */ /* 0x008fce0008000f00 */
.L_x_178:
[----:B-1----:R1:W2:Y:S02]  /*8480*/  SYNCS.PHASECHK.TRANS64.TRYWAIT P0, [R0+URZ], R3 ;  /* 0x00000003000075a7 */ /* 0x0022a400080011ff */
[----:B--2---:R-:W-:Y:S05]  /*8490*/  @!P0 NANOSLEEP.SYNCS 0x989680 ;  /* 0x009896800000895d */ /* 0x004fea0003900000 */
[----:B------:R-:W2:Y:S02]  /*84a0*/  @!P0 SYNCS.PHASECHK.TRANS64 P0, [R0+URZ], R3 ;  /* 0x00000003000085a7 */ /* 0x000ea400080010ff */
[----:B--2---:R-:W-:Y:S05]  /*84b0*/  @!P0 BRA `(.L_x_178) ;  /* 0xfffffffc00f08947 */ /* 0x004fea000383ffff */
[----:B------:R-:W-:Y:S05]  /*84c0*/  BRA `(.L_x_179) ;  /* 0xffffffac00507947 */ /* 0x000fea000383ffff */
.L_x_59:
[----:B---3--:R-:W-:-:S07]  /*84d0*/  MOV R0, UR5 ;  /* 0x0000000500007c02 */ /* 0x008fce0008000f00 */
.L_x_180:
[----:B-1----:R1:W2:Y:S02]  /*84e0*/  SYNCS.PHASECHK.TRANS64.TRYWAIT P0, [R0+URZ], R3 ;  /* 0x00000003000075a7 */ /* 0x0022a400080011ff */
[----:B--2---:R-:W-:Y:S05]  /*84f0*/  @!P0 NANOSLEEP.SYNCS 0x989680 ;  /* 0x009896800000895d */ /* 0x004fea0003900000 */
[----:B------:R-:W2:Y:S02]  /*8500*/  @!P0 SYNCS.PHASECHK.TRANS64 P0, [R0+URZ], R3 ;  /* 0x00000003000085a7 */ /* 0x000ea400080010ff */
[----:B--2---:R-:W-:Y:S05]  /*8510*/  @!P0 BRA `(.L_x_180) ;  /* 0xfffffffc00f08947 */ /* 0x004fea000383ffff */
[----:B------:R-:W-:Y:S05]  /*8520*/  BRA `(.L_x_181) ;  /* 0xffffffac005c7947 */ /* 0x000fea000383ffff */
.L_x_60:
[----:B---3--:R-:W-:-:S07]  /*8530*/  MOV R0, UR5 ;  /* 0x0000000500007c02 */ /* 0x008fce0008000f00 */
.L_x_182:
[----:B-1----:R1:W2:Y:S02]  /*8540*/  SYNCS.PHASECHK.TRANS64.TRYWAIT P0, [R0+URZ], R3 ;  /* 0x00000003000075a7 */ /* 0x0022a400080011ff */
[----:B--2---:R-:W-:Y:S05]  /*8550*/  @!P0 NANOSLEEP.SYNCS 0x989680 ;  /* 0x009896800000895d */ /* 0x004fea0003900000 */
[----:B------:R-:W2:Y:S02]  /*8560*/  @!P0 SYNCS.PHASECHK.TRANS64 P0, [R0+URZ], R3 ;  /* 0x00000003000085a7 */ /* 0x000ea400080010ff */
[----:B--2---:R-:W-:Y:S05]  /*8570*/  @!P0 BRA `(.L_x_182) ;  /* 0xfffffffc00f08947 */ /* 0x004fea000383ffff */
[----:B------:R-:W-:Y:S05]  /*8580*/  BRA `(.L_x_183) ;  /* 0xffffffac00687947 */ /* 0x000fea000383ffff */
.L_x_61:
[----:B---3--:R-:W-:-:S07]  /*8590*/  MOV R0, UR5 ;  /* 0x0000000500007c02 */ /* 0x008fce0008000f00 */
.L_x_184:
[----:B-1----:R1:W2:Y:S02]  /*85a0*/  SYNCS.PHASECHK.TRANS64.TRYWAIT P0, [R0+URZ], R3 ;  /* 0x00000003000075a7 */ /* 0x0022a400080011ff */
[----:B--2---:R-:W-:Y:S05]  /*85b0*/  @!P0 NANOSLEEP.SYNCS 0x989680 ;  /* 0x009896800000895d */ /* 0x004fea0003900000 */
[----:B------:R-:W2:Y:S02]  /*85c0*/  @!P0 SYNCS.PHASECHK.TRANS64 P0, [R0+URZ], R3 ;  /* 0x00000003000085a7 */ /* 0x000ea400080010ff */
[----:B--2---:R-:W-:Y:S05]  /*85d0*/  @!P0 BRA `(.L_x_184) ;  /* 0xfffffffc00f08947 */ /* 0x004fea000383ffff */
[----:B------:R-:W-:Y:S05]  /*85e0*/  BRA `(.L_x_185) ;  /* 0xffffffac00747947 */ /* 0x000fea000383ffff */
.L_x_62:
[----:B---3--:R-:W-:-:S07]  /*85f0*/  MOV R0, UR5 ;  /* 0x0000000500007c02 */ /* 0x008fce0008000f00 */
.L_x_186:
[----:B-1----:R1:W2:Y:S02]  /*8600*/  SYNCS.PHASECHK.TRANS64.TRYWAIT P0, [R0+URZ], R3 ;  /* 0x00000003000075a7 */ /* 0x0022a400080011ff */
[----:B--2---:R-:W-:Y:S05]  /*8610*/  @!P0 NANOSLEEP.SYNCS 0x989680 ;  /* 0x009896800000895d */ /* 0x004fea0003900000 */
[----:B------:R-:W2:Y:S02]  /*8620*/  @!P0 SYNCS.PHASECHK.TRANS64 P0, [R0+URZ], R3 ;  /* 0x00000003000085a7 */ /* 0x000ea400080010ff */
[----:B--2---:R-:W-:Y:S05]  /*8630*/  @!P0 BRA `(.L_x_186) ;  /* 0xfffffffc00f08947 */ /* 0x004fea000383ffff */
[----:B------:R-:W-:Y:S05]  /*8640*/  BRA `(.L_x_187) ;  /* 0xffffffac00807947 */ /* 0x000fea000383ffff */
.L_x_63:
[----:B---3--:R-:W-:-:S07]  /*8650*/  MOV R0, UR5 ;  /* 0x0000000500007c02 */ /* 0x008fce0008000f00 */
.L_x_188:
[----:B-1----:R1:W2:Y:S02]  /*8660*/  SYNCS.PHASECHK.TRANS64.TRYWAIT P0, [R0+URZ], R3 ;  /* 0x00000003000075a7 */ /* 0x0022a400080011ff */
[----:B--2---:R-:W-:Y:S05]  /*8670*/  @!P0 NANOSLEEP.SYNCS 0x989680 ;  /* 0x009896800000895d */ /* 0x004fea0003900000 */
[----:B------:R-:W2:Y:S02]  /*8680*/  @!P0 SYNCS.PHASECHK.TRANS64 P0, [R0+URZ], R3 ;  /* 0x00000003000085a7 */ /* 0x000ea400080010ff */
[----:B--2---:R-:W-:Y:S05]  /*8690*/  @!P0 BRA `(.L_x_188) ;  /* 0xfffffffc00f08947 */ /* 0x004fea000383ffff */
[----:B------:R-:W-:Y:S05]  /*86a0*/  BRA `(.L_x_189) ;  /* 0xffffffac008c7947 */ /* 0x000fea000383ffff */
.L_x_64:
[----:B---3--:R-:W-:-:S07]  /*86b0*/  MOV R0, UR5 ;  /* 0x0000000500007c02 */ /* 0x008fce0008000f00 */
.L_x_190:
[----:B-1----:R1:W2:Y:S02]  /*86c0*/  SYNCS.PHASECHK.TRANS64.TRYWAIT P0, [R0+URZ], R3 ;  /* 0x00000003000075a7 */ /* 0x0022a400080011ff */
[----:B--2---:R-:W-:Y:S05]  /*86d0*/  @!P0 NANOSLEEP.SYNCS 0x989680 ;  /* 0x009896800000895d */ /* 0x004fea0003900000 */
[----:B------:R-:W2:Y:S02]  /*86e0*/  @!P0 SYNCS.PHASECHK.TRANS64 P0, [R0+URZ], R3 ;  /* 0x00000003000085a7 */ /* 0x000ea400080010ff */
[----:B--2---:R-:W-:Y:S05]  /*86f0*/  @!P0 BRA `(.L_x_190) ;  /* 0xfffffffc00f08947 */ /* 0x004fea000383ffff */
[----:B------:R-:W-:Y:S05]  /*8700*/  BRA `(.L_x_191) ;  /* 0xffffffac00987947 */ /* 0x000fea000383ffff */
.L_x_65:
[----:B---3--:R-:W-:-:S07]  /*8710*/  MOV R0, UR5 ;  /* 0x0000000500007c02 */ /* 0x008fce0008000f00 */
.L_x_192:
[----:B-1----:R1:W2:Y:S02]  /*8720*/  SYNCS.PHASECHK.TRANS64.TRYWAIT P0, [R0+URZ], R3 ;  /* 0x00000003000075a7 */ /* 0x0022a400080011ff */
[----:B--2---:R-:W-:Y:S05]  /*8730*/  @!P0 NANOSLEEP.SYNCS 0x989680 ;  /* 0x009896800000895d */ /* 0x004fea0003900000 */
[----:B------:R-:W2:Y:S02]  /*8740*/  @!P0 SYNCS.PHASECHK.TRANS64 P0, [R0+URZ], R3 ;  /* 0x00000003000085a7 */ /* 0x000ea400080010ff */
[----:B--2---:R-:W-:Y:S05]  /*8750*/  @!P0 BRA `(.L_x_192) ;  /* 0xfffffffc00f08947 */ /* 0x004fea000383ffff */
[----:B------:R-:W-:Y:S05]  /*8760*/  BRA `(.L_x_193) ;  /* 0xffffffac00a47947 */ /* 0x000fea000383ffff */
.L_x_66:
[----:B---3--:R-:W-:-:S07]  /*8770*/  MOV R0, UR5 ;  /* 0x0000000500007c02 */ /* 0x008fce0008000f00 */
.L_x_194:
[----:B-1----:R1:W2:Y:S02]  /*8780*/  SYNCS.PHASECHK.TRANS64.TRYWAIT P0, [R0+URZ], R3 ;  /* 0x00000003000075a7 */ /* 0x0022a400080011ff */
[----:B--2---:R-:W-:Y:S05]  /*8790*/  @!P0 NANOSLEEP.SYNCS 0x989680 ;  /* 0x009896800000895d */ /* 0x004fea0003900000 */
[----:B------:R-:W2:Y:S02]  /*87a0*/  @!P0 SYNCS.PHASECHK.TRANS64 P0, [R0+URZ], R3 ;  /* 0x00000003000085a7 */ /* 0x000ea400080010ff */
[----:B--2---:R-:W-:Y:S05]  /*87b0*/  @!P0 BRA `(.L_x_194) ;  /* 0xfffffffc00f08947 */ /* 0x004fea000383ffff */
[----:B------:R-:W-:Y:S05]  /*87c0*/  BRA `(.L_x_195) ;  /* 0xffffffac00b07947 */ /* 0x000fea000383ffff */
.L_x_67:
[----:B---3--:R-:W-:-:S07]  /*87d0*/  MOV R0, UR5 ;  /* 0x0000000500007c02 */ /* 0x008fce0008000f00 */
.L_x_196:
[----:B-1----:R1:W2:Y:S02]  /*87e0*/  SYNCS.PHASECHK.TRANS64.TRYWAIT P0, [R0+URZ], R3 ;  /* 0x00000003000075a7 */ /* 0x0022a400080011ff */
[----:B--2---:R-:W-:Y:S05]  /*87f0*/  @!P0 NANOSLEEP.SYNCS 0x989680 ;  /* 0x009896800000895d */ /* 0x004fea0003900000 */
[----:B------:R-:W2:Y:S02]  /*8800*/  @!P0 SYNCS.PHASECHK.TRANS64 P0, [R0+URZ], R3 ;  /* 0x00000003000085a7 */ /* 0x000ea400080010ff */
[----:B--2---:R-:W-:Y:S05]  /*8810*/  @!P0 BRA `(.L_x_196) ;  /* 0xfffffffc00f08947 */ /* 0x004fea000383ffff */
[----:B------:R-:W-:Y:S05]  /*8820*/  BRA `(.L_x_197) ;  /* 0xffffffac00bc7947 */ /* 0x000fea000383ffff */
.L_x_68:
[----:B---3--:R-:W-:-:S07]  /*8830*/  MOV R0, UR5 ;  /* 0x0000000500007c02 */ /* 0x008fce0008000f00 */
.L_x_198:
[----:B-1----:R1:W2:Y:S02]  /*8840*/  SYNCS.PHASECHK.TRANS64.TRYWAIT P0, [R0+URZ], R3 ;  /* 0x00000003000075a7 */ /* 0x0022a400080011ff */
[----:B--2---:R-:W-:Y:S05]  /*8850*/  @!P0 NANOSLEEP.SYNCS 0x989680 ;  /* 0x009896800000895d */ /* 0x004fea0003900000 */
[----:B------:R-:W2:Y:S02]  /*8860*/  @!P0 SYNCS.PHASECHK.TRANS64 P0, [R0+URZ], R3 ;  /* 0x00000003000085a7 */ /* 0x000ea400080010ff */
[----:B--2---:R-:W-:Y:S05]  /*8870*/  @!P0 BRA `(.L_x_198) ;  /* 0xfffffffc00f08947 */ /* 0x004fea000383ffff */
[----:B------:R-:W-:Y:S05]  /*8880*/  BRA `(.L_x_199) ;  /* 0xffffffac00c87947 */ /* 0x000fea000383ffff */
.L_x_69:
[----:B---3--:R-:W-:-:S07]  /*8890*/  MOV R0, UR5 ;  /* 0x0000000500007c02 */ /* 0x008fce0008000f00 */
.L_x_200:
[----:B-1----:R1:W2:Y:S02]  /*88a0*/  SYNCS.PHASECHK.TRANS64.TRYWAIT P0, [R0+URZ], R3 ;  /* 0x00000003000075a7 */ /* 0x0022a400080011ff */
[----:B--2---:R-:W-:Y:S05]  /*88b0*/  @!P0 NANOSLEEP.SYNCS 0x989680 ;  /* 0x009896800000895d */ /* 0x004fea0003900000 */
[----:B------:R-:W2:Y:S02]  /*88c0*/  @!P0 SYNCS.PHASECHK.TRANS64 P0, [R0+URZ], R3 ;  /* 0x00000003000085a7 */ /* 0x000ea400080010ff */
[----:B--2---:R-:W-:Y:S05]  /*88d0*/  @!P0 BRA `(.L_x_200) ;  /* 0xfffffffc00f08947 */ /* 0x004fea000383ffff */
[----:B------:R-:W-:Y:S05]  /*88e0*/  BRA `(.L_x_201) ;  /* 0xffffffac00d47947 */ /* 0x000fea000383ffff */
.L_x_70:
[----:B---3--:R-:W-:-:S07]  /*88f0*/  MOV R0, UR5 ;  /* 0x0000000500007c02 */ /* 0x008fce0008000f00 */
.L_x_202:
[----:B-1----:R1:W2:Y:S02]  /*8900*/  SYNCS.PHASECHK.TRANS64.TRYWAIT P0, [R0+URZ], R3 ;  /* 0x00000003000075a7 */ /* 0x0022a400080011ff */
[----:B--2---:R-:W-:Y:S05]  /*8910*/  @!P0 NANOSLEEP.SYNCS 0x989680 ;  /* 0x009896800000895d */ /* 0x004fea0003900000 */
[----:B------:R-:W2:Y:S02]  /*8920*/  @!P0 SYNCS.PHASECHK.TRANS64 P0, [R0+URZ], R3 ;  /* 0x00000003000085a7 */ /* 0x000ea400080010ff */
[----:B--2---:R-:W-:Y:S05]  /*8930*/  @!P0 BRA `(.L_x_202) ;  /* 0xfffffffc00f08947 */ /* 0x004fea000383ffff */
[----:B------:R-:W-:Y:S05]  /*8940*/  BRA `(.L_x_203) ;  /* 0xffffffac00e07947 */ /* 0x000fea000383ffff */
.L_x_71:
[----:B---3--:R-:W-:-:S07]  /*8950*/  MOV R0, UR5 ;  /* 0x0000000500007c02 */ /* 0x008fce0008000f00 */
.L_x_204:
[----:B-1----:R1:W2:Y:S02]  /*8960*/  SYNCS.PHASECHK.TRANS64.TRYWAIT P0, [R0+URZ], R3 ;  /* 0x00000003000075a7 */ /* 0x0022a400080011ff */
[----:B--2---:R-:W-:Y:S05]  /*8970*/  @!P0 NANOSLEEP.SYNCS 0x989680 ;  /* 0x009896800000895d */ /* 0x004fea0003900000 */
[----:B------:R-:W2:Y:S02]  /*8980*/  @!P0 SYNCS.PHASECHK.TRANS64 P0, [R0+URZ], R3 ;  /* 0x00000003000085a7 */ /* 0x000ea400080010ff */
[----:B--2---:R-:W-:Y:S05]  /*8990*/  @!P0 BRA `(.L_x_204) ;  /* 0xfffffffc00f08947 */ /* 0x004fea000383ffff */
[----:B------:R-:W-:Y:S05]  /*89a0*/  BRA `(.L_x_205) ;  /* 0xffffffac00ec7947 */ /* 0x000fea000383ffff */
.L_x_72:
[----:B---3--:R-:W-:-:S07]  /*89b0*/  MOV R0, UR5 ;  /* 0x0000000500007c02 */ /* 0x008fce0008000f00 */
.L_x_206:
[----:B-1----:R1:W2:Y:S02]  /*89c0*/  SYNCS.PHASECHK.TRANS64.TRYWAIT P0, [R0+URZ], R3 ;  /* 0x00000003000075a7 */ /* 0x0022a400080011ff */
[----:B--2---:R-:W-:Y:S05]  /*89d0*/  @!P0 NANOSLEEP.SYNCS 0x989680 ;  /* 0x009896800000895d */ /* 0x004fea0003900000 */
[----:B------:R-:W2:Y:S02]  /*89e0*/  @!P0 SYNCS.PHASECHK.TRANS64 P0, [R0+URZ], R3 ;  /* 0x00000003000085a7 */ /* 0x000ea400080010ff */
[----:B--2---:R-:W-:Y:S05]  /*89f0*/  @!P0 BRA `(.L_x_206) ;  /* 0xfffffffc00f08947 */ /* 0x004fea000383ffff */
[----:B------:R-:W-:Y:S05]  /*8a00*/  BRA `(.L_x_207) ;  /* 0xffffffac00f87947 */ /* 0x000fea000383ffff */
.L_x_73:
[----:B---3--:R-:W-:-:S07]  /*8a10*/  MOV R0, UR5 ;  /* 0x0000000500007c02 */ /* 0x008fce0008000f00 */
.L_x_208:
[----:B-1----:R1:W2:Y:S02]  /*8a20*/  SYNCS.PHASECHK.TRANS64.TRYWAIT P0, [R0+URZ], R3 ;  /* 0x00000003000075a7 */ /* 0x0022a400080011ff */
[----:B--2---:R-:W-:Y:S05]  /*8a30*/  @!P0 NANOSLEEP.SYNCS 0x989680 ;  /* 0x009896800000895d */ /* 0x004fea0003900000 */
[----:B------:R-:W2:Y:S02]  /*8a40*/  @!P0 SYNCS.PHASECHK.TRANS64 P0, [R0+URZ], R3 ;  /* 0x00000003000085a7 */ /* 0x000ea400080010ff */
[----:B--2---:R-:W-:Y:S05]  /*8a50*/  @!P0 BRA `(.L_x_208) ;  /* 0xfffffffc00f08947 */ /* 0x004fea000383ffff */
[----:B------:R-:W-:Y:S05]  /*8a60*/  BRA `(.L_x_209) ;  /* 0xffffffb000047947 */ /* 0x000fea000383ffff */
.L_x_74:
[----:B---3--:R-:W-:-:S07]  /*8a70*/  MOV R0, UR5 ;  /* 0x0000000500007c02 */ /* 0x008fce0008000f00 */
.L_x_210:
[----:B-1----:R1:W2:Y:S02]  /*8a80*/  SYNCS.PHASECHK.TRANS64.TRYWAIT P0, [R0+URZ], R3 ;  /* 0x00000003000075a7 */ /* 0x0022a400080011ff */
[----:B--2---:R-:W-:Y:S05]  /*8a90*/  @!P0 NANOSLEEP.SYNCS 0x989680 ;  /* 0x009896800000895d */ /* 0x004fea0003900000 */
[----:B------:R-:W2:Y:S02]  /*8aa0*/  @!P0 SYNCS.PHASECHK.TRANS64 P0, [R0+URZ], R3 ;  /* 0x00000003000085a7 */ /* 0x000ea400080010ff */
[----:B--2---:R-:W-:Y:S05]  /*8ab0*/  @!P0 BRA `(.L_x_210) ;  /* 0xfffffffc00f08947 */ /* 0x004fea000383ffff */
[----:B------:R-:W-:Y:S05]  /*8ac0*/  BRA `(.L_x_211) ;  /* 0xffffffb000107947 */ /* 0x000fea000383ffff */
.L_x_75:
[----:B---3--:R-:W-:-:S07]  /*8ad0*/  MOV R0, UR5 ;  /* 0x0000000500007c02 */ /* 0x008fce0008000f00 */
.L_x_212:
[----:B-1----:R1:W2:Y:S02]  /*8ae0*/  SYNCS.PHASECHK.TRANS64.TRYWAIT P0, [R0+URZ], R3 ;  /* 0x00000003000075a7 */ /* 0x0022a400080011ff */
[----:B--2---:R-:W-:Y:S05]  /*8af0*/  @!P0 NANOSLEEP.SYNCS 0x989680 ;  /* 0x009896800000895d */ /* 0x004fea0003900000 */
[----:B------:R-:W2:Y:S02]  /*8b00*/  @!P0 SYNCS.PHASECHK.TRANS64 P0, [R0+URZ], R3 ;  /* 0x00000003000085a7 */ /* 0x000ea400080010ff */
[----:B--2---:R-:W-:Y:S05]  /*8b10*/  @!P0 BRA `(.L_x_212) ;  /* 0xfffffffc00f08947 */ /* 0x004fea000383ffff */
[----:B------:R-:W-:Y:S05]  /*8b20*/  BRA `(.L_x_213) ;  /* 0xffffffb0001c7947 */ /* 0x000fea000383ffff */
.L_x_76:
[----:B---3--:R-:W-:-:S07]  /*8b30*/  MOV R0, UR5 ;  /* 0x0000000500007c02 */ /* 0x008fce0008000f00 */
.L_x_214:
[----:B-1----:R1:W2:Y:S02]  /*8b40*/  SYNCS.PHASECHK.TRANS64.TRYWAIT P0, [R0+URZ], R3 ;  /* 0x00000003000075a7 */ /* 0x0022a400080011ff */
[----:B--2---:R-:W-:Y:S05]  /*8b50*/  @!P0 NANOSLEEP.SYNCS 0x989680 ;  /* 0x009896800000895d */ /* 0x004fea0003900000 */
[----:B------:R-:W2:Y:S02]  /*8b60*/  @!P0 SYNCS.PHASECHK.TRANS64 P0, [R0+URZ], R3 ;  /* 0x00000003000085a7 */ /* 0x000ea400080010ff */
[----:B--2---:R-:W-:Y:S05]  /*8b70*/  @!P0 BRA `(.L_x_214) ;  /* 0xfffffffc00f08947 */ /* 0x004fea000383ffff */
[----:B------:R-:W-:Y:S05]  /*8b80*/  BRA `(.L_x_215) ;  /* 0xffffffb000287947 */ /* 0x000fea000383ffff */
.L_x_77:
[----:B---3--:R-:W-:-:S07]  /*8b90*/  MOV R0, UR5 ;  /* 0x0000000500007c02 */ /* 0x008fce0008000f00 */
.L_x_216:
[----:B-1----:R1:W2:Y:S02]  /*8ba0*/  SYNCS.PHASECHK.TRANS64.TRYWAIT P0, [R0+URZ], R3 ;  /* 0x00000003000075a7 */ /* 0x0022a400080011ff */
[----:B--2---:R-:W-:Y:S05]  /*8bb0*/  @!P0 NANOSLEEP.SYNCS 0x989680 ;  /* 0x009896800000895d */ /* 0x004fea0003900000 */
[----:B------:R-:W2:Y:S02]  /*8bc0*/  @!P0 SYNCS.PHASECHK.TRANS64 P0, [R0+URZ], R3 ;  /* 0x00000003000085a7 */ /* 0x000ea400080010ff */
[----:B--2---:R-:W-:Y:S05]  /*8bd0*/  @!P0 BRA `(.L_x_216) ;  /* 0xfffffffc00f08947 */ /* 0x004fea000383ffff */
[----:B------:R-:W-:Y:S05]  /*8be0*/  BRA `(.L_x_217) ;  /* 0xffffffb000347947 */ /* 0x000fea000383ffff */
.L_x_78:
[----:B---3--:R-:W-:-:S07]  /*8bf0*/  MOV R0, UR5 ;  /* 0x0000000500007c02 */ /* 0x008fce0008000f00 */
.L_x_218:
[----:B-1----:R1:W2:Y:S02]  /*8c00*/  SYNCS.PHASECHK.TRANS64.TRYWAIT P0, [R0+URZ], R3 ;  /* 0x00000003000075a7 */ /* 0x0022a400080011ff */
[----:B--2---:R-:W-:Y:S05]  /*8c10*/  @!P0 NANOSLEEP.SYNCS 0x989680 ;  /* 0x009896800000895d */ /* 0x004fea0003900000 */
[----:B------:R-:W2:Y:S02]  /*8c20*/  @!P0 SYNCS.PHASECHK.TRANS64 P0, [R0+URZ], R3 ;  /* 0x00000003000085a7 */ /* 0x000ea400080010ff */
[----:B--2---:R-:W-:Y:S05]  /*8c30*/  @!P0 BRA `(.L_x_218) ;  /* 0xfffffffc00f08947 */ /* 0x004fea000383ffff */
[----:B------:R-:W-:Y:S05]  /*8c40*/  BRA `(.L_x_219) ;  /* 0xffffffb000407947 */ /* 0x000fea000383ffff */
.L_x_81:
[----:B-1----:R1:W2:Y:S02]  /*8c50*/  SYNCS.PHASECHK.TRANS64.TRYWAIT P0, [R0+URZ+0x2c0], R5 ;  /* 0x0002c005000075a7 */ /* 0x0022a400080011ff */
[----:B--2---:R-:W-:Y:S05]  /*8c60*/  @!P0 NANOSLEEP.SYNCS 0x989680 ;  /* 0x009896800000895d */ /* 0x004fea0003900000 */
[----:B------:R-:W2:Y:S02]  /*8c70*/  @!P0 SYNCS.PHASECHK.TRANS64 P0, [R0+URZ+0x2c0], R5 ;  /* 0x0002c005000085a7 */ /* 0x000ea400080010ff */
[----:B--2---:R-:W-:Y:S05]  /*8c80*/  @!P0 BRA `(.L_x_81) ;  /* 0xfffffffc00f08947 */ /* 0x004fea000383ffff */
[----:B------:R-:W-:Y:S05]  /*8c90*/  BRA `(.L_x_220) ;  /* 0xffffffb000a07947 */ /* 0x000fea000383ffff */
.L_x_82:
[----:B------:R-:W-:-:S07]  /*8ca0*/  MOV R0, UR5 ;  /* 0x0000000500007c02 */ /* 0x000fce0008000f00 */
.L_x_221:
[----:B-1----:R1:W2:Y:S02]  /*8cb0*/  SYNCS.PHASECHK.TRANS64.TRYWAIT P0, [R0+URZ+0x270], R7 ;  /* 0x00027007000075a7 */ /* 0x0022a400080011ff */
[----:B--2---:R-:W-:Y:S05]  /*8cc0*/  @!P0 NANOSLEEP.SYNCS 0x989680 ;  /* 0x009896800000895d */ /* 0x004fea0003900000 */
[----:B------:R-:W2:Y:S02]  /*8cd0*/  @!P0 SYNCS.PHASECHK.TRANS64 P0, [R0+URZ+0x270], R7 ;  /* 0x00027007000085a7 */ /* 0x000ea400080010ff */
[----:B--2---:R-:W-:Y:S05]  /*8ce0*/  @!P0 BRA `(.L_x_221) ;  /* 0xfffffffc00f08947 */ /* 0x004fea000383ffff */
[----:B------:R-:W-:Y:S05]  /*8cf0*/  BRA `(.L_x_222) ;  /* 0xffffffb000b07947 */ /* 0x000fea000383ffff */
.L_x_83:
[----:B-1----:R1:W2:Y:S02]  /*8d00*/  SYNCS.PHASECHK.TRANS64.TRYWAIT P1, [R0+URZ+0x260], R5 ;  /* 0x00026005000075a7 */ /* 0x0022a400080211ff */
[----:B--2---:R-:W-:Y:S05]  /*8d10*/  @!P1 NANOSLEEP.SYNCS 0x989680 ;  /* 0x009896800000995d */ /* 0x004fea0003900000 */
[----:B------:R-:W2:Y:S02]  /*8d20*/  @!P1 SYNCS.PHASECHK.TRANS64 P1, [R0+URZ+0x260], R5 ;  /* 0x00026005000095a7 */ /* 0x000ea400080210ff */
[----:B--2---:R-:W-:Y:S05]  /*8d30*/  @!P1 BRA `(.L_x_83) ;  /* 0xfffffffc00f09947 */ /* 0x004fea000383ffff */
[----:B------:R-:W-:Y:S05]  /*8d40*/  BRA `(.L_x_223) ;  /* 0xffffffb000e07947 */ /* 0x000fea000383ffff */
.L_x_86:
[----:B------:R-:W-:-:S07]  /*8d50*/  MOV R0, UR5 ;  /* 0x0000000500007c02 */ /* 0x000fce0008000f00 */
.L_x_224:
[----:B-1----:R1:W2:Y:S02]  /*8d60*/  SYNCS.PHASECHK.TRANS64.TRYWAIT P0, [R0+URZ+0x270], R3 ;  /* 0x00027003000075a7 */ /* 0x0022a400080011ff */
[----:B--2---:R-:W-:Y:S05]  /*8d70*/  @!P0 NANOSLEEP.SYNCS 0x989680 ;  /* 0x009896800000895d */ /* 0x004fea0003900000 */
[----:B------:R-:W2:Y:S02]  /*8d80*/  @!P0 SYNCS.PHASECHK.TRANS64 P0, [R0+URZ+0x270], R3 ;  /* 0x00027003000085a7 */ /* 0x000ea400080010ff */
[----:B--2---:R-:W-:Y:S05]  /*8d90*/  @!P0 BRA `(.L_x_224) ;  /* 0xfffffffc00f08947 */ /* 0x004fea000383ffff */
[----:B------:R-:W-:Y:S05]  /*8da0*/  BRA `(.L_x_85) ;  /* 0xffffffb400347947 */ /* 0x000fea000383ffff */
.L_x_95:
[----:B-1----:R-:W-:-:S04]  /*8db0*/  MOV R4, UR6 ;  /* 0x0000000600047c02 */ /* 0x002fc80008000f00 */
[----:B------:R1:W2:Y:S03]  /*8dc0*/  SYNCS.PHASECHK.TRANS64.TRYWAIT P0, [R4+URZ+0x8], R5 ;  /* 0x00000805040075a7 */ /* 0x0002a600080011ff */
[----:B--2---:R-:W-:Y:S05]  /*8dd0*/  @!P0 NANOSLEEP.SYNCS 0x989680 ;  /* 0x009896800000895d */ /* 0x004fea0003900000 */
[----:B------:R-:W2:Y:S02]  /*8de0*/  @!P0 SYNCS.PHASECHK.TRANS64 P0, [R4+URZ+0x8], R5 ;  /* 0x00000805040085a7 */ /* 0x000ea400080010ff */
[----:B--2---:R-:W-:Y:S05]  /*8df0*/  @!P0 BRA `(.L_x_95) ;  /* 0xfffffffc00ec8947 */ /* 0x004fea000383ffff */
[----:B------:R-:W-:Y:S05]  /*8e00*/  BRA `(.L_x_94) ;  /* 0xffffffb400e87947 */ /* 0x000fea000383ffff */
.L_x_97:
[----:B------:R-:W-:Y:S01]  /*8e10*/  BSSY B0, `(.L_x_225) ;  /* 0x0000006000007945 */ /* 0x000fe20003800000 */
[----:B------:R-:W-:-:S07]  /*8e20*/  MOV R15, 0xffffffff ;  /* 0xffffffff000f7802 */ /* 0x000fce0000000f00 */
[----:B-1---5:R-:W-:Y:S05]  /*8e30*/  WARPSYNC.COLLECTIVE R15, `(.L_x_226) ;  /* 0x000000000f0c7348 */ /* 0x022fea0003c00000 */
[----:B------:R-:W-:Y:S02]  /*8e40*/  ELECT P6, UR79, PT ;  /* 0x00000000004f782f */ /* 0x000fe400038c0000 */
[----:B------:R-:W-:Y:S01]  /*8e50*/  MOV R14, UR79 ;  /* 0x0000004f000e7c02 */ /* 0x000fe20008000f00 */
[----:B-1---5:R-:W-:Y:S10]  /*8e60*/  ENDCOLLECTIVE ;  /* 0x000000000000791b */ /* 0x022ff40003800000 */
.L_x_226:
[----:B------:R-:W-:Y:S05]  /*8e70*/  BSYNC B0 ;  /* 0x0000000000007941 */ /* 0x000fea0003800000 */
.L_x_225:
[----:B------:R-:W-:Y:S05]  /*8e80*/  BRA `(.L_x_227) ;  /* 0xffffffb800187947 */ /* 0x000fea000383ffff */
.L_x_99:
[----:B-1----:R-:W-:-:S04]  /*8e90*/  MOV R2, UR6 ;  /* 0x0000000600027c02 */ /* 0x002fc80008000f00 */
[----:B------:R1:W2:Y:S03]  /*8ea0*/  SYNCS.PHASECHK.TRANS64.TRYWAIT P0, [R2+URZ+0x8], R3 ;  /* 0x00000803020075a7 */ /* 0x0002a600080011ff */
[----:B--2---:R-:W-:Y:S05]  /*8eb0*/  @!P0 NANOSLEEP.SYNCS 0x989680 ;  /* 0x009896800000895d */ /* 0x004fea0003900000 */
[----:B------:R-:W2:Y:S02]  /*8ec0*/  @!P0 SYNCS.PHASECHK.TRANS64 P0, [R2+URZ+0x8], R3 ;  /* 0x00000803020085a7 */ /* 0x000ea400080010ff */
[----:B--2---:R-:W-:Y:S05]  /*8ed0*/  @!P0 BRA `(.L_x_99) ;  /* 0xfffffffc00ec8947 */ /* 0x004fea000383ffff */
[----:B------:R-:W-:Y:S05]  /*8ee0*/  BRA `(.L_x_98) ;  /* 0xffffffb8001c7947 */ /* 0x000fea000383ffff */
.L_x_100:
[----:B-1----:R1:W2:Y:S02]  /*8ef0*/  SYNCS.PHASECHK.TRANS64.TRYWAIT P0, [R0+URZ+0x260], R5 ;  /* 0x00026005000075a7 */ /* 0x0022a400080011ff */
[----:B--2---:R-:W-:Y:S05]  /*8f00*/  @!P0 NANOSLEEP.SYNCS 0x989680 ;  /* 0x009896800000895d */ /* 0x004fea0003900000 */
[----:B------:R-:W2:Y:S02]  /*8f10*/  @!P0 SYNCS.PHASECHK.TRANS64 P0, [R0+URZ+0x260], R5 ;  /* 0x00026005000085a7 */ /* 0x000ea400080010ff */
[----:B--2---:R-:W-:Y:S05]  /*8f20*/  @!P0 BRA `(.L_x_100) ;  /* 0xfffffffc00f08947 */ /* 0x004fea000383ffff */
[----:B------:R-:W-:Y:S05]  /*8f30*/  BRA `(.L_x_228) ;  /* 0xffffffb800f87947 */ /* 0x000fea000383ffff */
.L_x_102:
[----:B------:R-:W-:-:S07]  /*8f40*/  MOV R0, UR10 ;  /* 0x0000000a00007c02 */ /* 0x000fce0008000f00 */
.L_x_229:
[----:B-1----:R1:W2:Y:S02]  /*8f50*/  SYNCS.PHASECHK.TRANS64.TRYWAIT P0, [R0+URZ+0x2a0], R5 ;  /* 0x0002a005000075a7 */ /* 0x0022a400080011ff */
[----:B--2---:R-:W-:Y:S05]  /*8f60*/  @!P0 NANOSLEEP.SYNCS 0x989680 ;  /* 0x009896800000895d */ /* 0x004fea0003900000 */
[----:B------:R-:W2:Y:S02]  /*8f70*/  @!P0 SYNCS.PHASECHK.TRANS64 P0, [R0+URZ+0x2a0], R5 ;  /* 0x0002a005000085a7 */ /* 0x000ea400080010ff */
[----:B--2---:R-:W-:Y:S05]  /*8f80*/  @!P0 BRA `(.L_x_229) ;  /* 0xfffffffc00f08947 */ /* 0x004fea000383ffff */
[----:B------:R-:W-:Y:S05]  /*8f90*/  BRA `(.L_x_230) ;  /* 0xffffffbc00447947 */ /* 0x000fea000383ffff */
.L_x_105:
[----:B------:R-:W-:Y:S07]  /*8fa0*/  MOV R0, UR9 ;  /* 0x0000000900007c02 */ /* 0x000fee0008000f00 */
.L_x_231:
[----:B-1----:R1:W2:Y:S02]  /*8fb0*/  SYNCS.PHASECHK.TRANS64.TRYWAIT P0, [R0+URZ], R5 ;  /* 0x00000005000075a7 */ /* 0x0022a400080011ff */
[----:B--2---:R-:W-:Y:S05]  /*8fc0*/  @!P0 NANOSLEEP.SYNCS 0x989680 ;  /* 0x009896800000895d */ /* 0x004fea0003900000 */
[----:B------:R-:W2:Y:S02]  /*8fd0*/  @!P0 SYNCS.PHASECHK.TRANS64 P0, [R0+URZ], R5 ;  /* 0x00000005000085a7 */ /* 0x000ea400080010ff */
[----:B--2---:R-:W-:Y:S05]  /*8fe0*/  @!P0 BRA `(.L_x_231) ;  /* 0xfffffffc00f08947 */ /* 0x004fea000383ffff */
[----:B------:R-:W-:Y:S05]  /*8ff0*/  BRA `(.L_x_104) ;  /* 0xffffffbc00587947 */ /* 0x000fea000383ffff */
.L_x_109:
[----:B-1----:R-:W-:-:S07]  /*9000*/  MOV R0, UR7 ;  /* 0x0000000700007c02 */ /* 0x002fce0008000f00 */
.L_x_232:
[----:B-1----:R1:W2:Y:S02]  /*9010*/  SYNCS.PHASECHK.TRANS64.TRYWAIT P0, [R0+URZ], R3 ;  /* 0x00000003000075a7 */ /* 0x0022a400080011ff */
[----:B--2---:R-:W-:Y:S05]  /*9020*/  @!P0 NANOSLEEP.SYNCS 0x989680 ;  /* 0x009896800000895d */ /* 0x004fea0003900000 */
[----:B------:R-:W2:Y:S02]  /*9030*/  @!P0 SYNCS.PHASECHK.TRANS64 P0, [R0+URZ], R3 ;  /* 0x00000003000085a7 */ /* 0x000ea400080010ff */
[----:B--2---:R-:W-:Y:S05]  /*9040*/  @!P0 BRA `(.L_x_232) ;  /* 0xfffffffc00f08947 */ /* 0x004fea000383ffff */
[----:B------:R-:W-:Y:S05]  /*9050*/  BRA `(.L_x_233) ;  /* 0xffffffc000247947 */ /* 0x000fea000383ffff */
.L_x_110:
[----:B------:R-:W-:-:S07]  /*9060*/  MOV R0, UR7 ;  /* 0x0000000700007c02 */ /* 0x000fce0008000f00 */
.L_x_234:
[----:B-1----:R1:W2:Y:S02]  /*9070*/  SYNCS.PHASECHK.TRANS64.TRYWAIT P0, [R0+URZ], R3 ;  /* 0x00000003000075a7 */ /* 0x0022a400080011ff */
[----:B--2---:R-:W-:Y:S05]  /*9080*/  @!P0 NANOSLEEP.SYNCS 0x989680 ;  /* 0x009896800000895d */ /* 0x004fea0003900000 */
[----:B------:R-:W2:Y:S02]  /*9090*/  @!P0 SYNCS.PHASECHK.TRANS64 P0, [R0+URZ], R3 ;  /* 0x00000003000085a7 */ /* 0x000ea400080010ff */
[----:B--2---:R-:W-:Y:S05]  /*90a0*/  @!P0 BRA `(.L_x_234) ;  /* 0xfffffffc00f08947 */ /* 0x004fea000383ffff */
[----:B------:R-:W-:Y:S05]  /*90b0*/  BRA `(.L_x_235) ;  /* 0xffffffc000307947 */ /* 0x000fea000383ffff */
.L_x_111:
[----:B------:R-:W-:-:S07]  /*90c0*/  MOV R0, UR7 ;  /* 0x0000000700007c02 */ /* 0x000fce0008000f00 */
.L_x_236:
[----:B-1----:R1:W2:Y:S02]  /*90d0*/  SYNCS.PHASECHK.TRANS64.TRYWAIT P0, [R0+URZ], R3 ;  /* 0x00000003000075a7 */ /* 0x0022a400080011ff */
[----:B--2---:R-:W-:Y:S05]  /*90e0*/  @!P0 NANOSLEEP.SYNCS 0x989680 ;  /* 0x009896800000895d */ /* 0x004fea0003900000 */
[----:B------:R-:W2:Y:S02]  /*90f0*/  @!P0 SYNCS.PHASECHK.TRANS64 P0, [R0+URZ], R3 ;  /* 0x00000003000085a7 */ /* 0x000ea400080010ff */
[----:B--2---:R-:W-:Y:S05]  /*9100*/  @!P0 BRA `(.L_x_236) ;  /* 0xfffffffc00f08947 */ /* 0x004fea000383ffff */
[----:B------:R-:W-:Y:S05]  /*9110*/  BRA `(.L_x_237) ;  /* 0xffffffc0003c7947 */ /* 0x000fea000383ffff */
.L_x_114:
[----:B------:R-:W-:-:S07]  /*9120*/  MOV R0, UR8 ;  /* 0x0000000800007c02 */ /* 0x000fce0008000f00 */
.L_x_238:
[----:B-1----:R1:W2:Y:S02]  /*9130*/  SYNCS.PHASECHK.TRANS64.TRYWAIT P1, [R0+URZ+0x2e0], R3 ;  /* 0x0002e003000075a7 */ /* 0x0022a400080211ff */
[----:B--2---:R-:W-:Y:S05]  /*9140*/  @!P1 NANOSLEEP.SYNCS 0x989680 ;  /* 0x009896800000995d */ /* 0x004fea0003900000 */
[----:B------:R-:W2:Y:S02]  /*9150*/  @!P1 SYNCS.PHASECHK.TRANS64 P1, [R0+URZ+0x2e0], R3 ;  /* 0x0002e003000095a7 */ /* 0x000ea400080210ff */
[----:B--2---:R-:W-:Y:S05]  /*9160*/  @!P1 BRA `(.L_x_238) ;  /* 0xfffffffc00f09947 */ /* 0x004fea000383ffff */
[----:B------:R-:W-:Y:S05]  /*9170*/  BRA `(.L_x_239) ;  /* 0xffffffc000887947 */ /* 0x000fea000383ffff */
.L_x_119:
[----:B--2---:R2:W4:Y:S02]  /*9180*/  SYNCS.PHASECHK.TRANS64.TRYWAIT P0, [R0+URZ+0x260], R3 ;  /* 0x00026003000075a7 */ /* 0x00452400080011ff */
[----:B----4-:R-:W-:Y:S05]  /*9190*/  @!P0 NANOSLEEP.SYNCS 0x989680 ;  /* 0x009896800000895d */ /* 0x010fea0003900000 */
[----:B------:R-:W4:Y:S02]  /*91a0*/  @!P0 SYNCS.PHASECHK.TRANS64 P0, [R0+URZ+0x260], R3 ;  /* 0x00026003000085a7 */ /* 0x000f2400080010ff */
[----:B----4-:R-:W-:Y:S05]  /*91b0*/  @!P0 BRA `(.L_x_119) ;  /* 0xfffffffc00f08947 */ /* 0x010fea000383ffff */
[----:B------:R-:W-:Y:S05]  /*91c0*/  BRA `(.L_x_240) ;  /* 0xffffffc4008c7947 */ /* 0x000fea000383ffff */
.L_x_122:
[----:B------:R-:W-:Y:S07]  /*91d0*/  MOV R0, UR6 ;  /* 0x0000000600007c02 */ /* 0x000fee0008000f00 */
.L_x_241:
[----:B--2---:R2:W4:Y:S02]  /*91e0*/  SYNCS.PHASECHK.TRANS64.TRYWAIT P0, [R0+URZ+0x258], R3 ;  /* 0x00025803000075a7 */ /* 0x00452400080011ff */
[----:B----4-:R-:W-:Y:S05]  /*91f0*/  @!P0 NANOSLEEP.SYNCS 0x989680 ;  /* 0x009896800000895d */ /* 0x010fea0003900000 */
[----:B------:R-:W4:Y:S02]  /*9200*/  @!P0 SYNCS.PHASECHK.TRANS64 P0, [R0+URZ+0x258], R3 ;  /* 0x00025803000085a7 */ /* 0x000f2400080010ff */
[----:B----4-:R-:W-:Y:S05]  /*9210*/  @!P0 BRA `(.L_x_241) ;  /* 0xfffffffc00f08947 */ /* 0x010fea000383ffff */
[----:B------:R-:W-:Y:S05]  /*9220*/  BRA `(.L_x_121) ;  /* 0xffffffc800787947 */ /* 0x000fea000383ffff */
.L_x_125:
[----:B------:R-:W-:Y:S07]  /*9230*/  MOV R3, UR6 ;  /* 0x0000000600037c02 */ /* 0x000fee0008000f00 */
.L_x_242:
[----:B-1----:R1:W2:Y:S02]  /*9240*/  SYNCS.PHASECHK.TRANS64.TRYWAIT P2, [R3+URZ+0x248], R26 ;  /* 0x0002481a030075a7 */ /* 0x0022a400080411ff */
[----:B--2---:R-:W-:Y:S05]  /*9250*/  @!P2 NANOSLEEP.SYNCS 0x989680 ;  /* 0x009896800000a95d */ /* 0x004fea0003900000 */
[----:B------:R-:W2:Y:S02]  /*9260*/  @!P2 SYNCS.PHASECHK.TRANS64 P2, [R3+URZ+0x248], R26 ;  /* 0x0002481a0300a5a7 */ /* 0x000ea400080410ff */
[----:B--2---:R-:W-:Y:S05]  /*9270*/  @!P2 BRA `(.L_x_242) ;  /* 0xfffffffc00f0a947 */ /* 0x004fea000383ffff */
[----:B------:R-:W-:Y:S05]  /*9280*/  BRA `(.L_x_243) ;  /* 0xffffffcc000c7947 */ /* 0x000fea000383ffff */
.L_x_128:
[----:B--2---:R2:W3:Y:S02]  /*9290*/  SYNCS.PHASECHK.TRANS64.TRYWAIT P0, [R0+URZ+0x260], R3 ;  /* 0x00026003000075a7 */ /* 0x0044e400080011ff */
[----:B---3--:R-:W-:Y:S05]  /*92a0*/  @!P0 NANOSLEEP.SYNCS 0x989680 ;  /* 0x009896800000895d */ /* 0x008fea0003900000 */
[----:B------:R-:W3:Y:S02]  /*92b0*/  @!P0 SYNCS.PHASECHK.TRANS64 P0, [R0+URZ+0x260], R3 ;  /* 0x00026003000085a7 */ /* 0x000ee400080010ff */
[----:B---3--:R-:W-:Y:S05]  /*92c0*/  @!P0 BRA `(.L_x_128) ;  /* 0xfffffffc00f08947 */ /* 0x008fea000383ffff */
[----:B------:R-:W-:Y:S05]  /*92d0*/  BRA `(.L_x_244) ;  /* 0xffffffd0006c7947 */ /* 0x000fea000383ffff */
.L_x_139:
[----:B-1----:R-:W-:Y:S04]  /*92e0*/  MOV R0, UR43 ;  /* 0x0000002b00007c02 */ /* 0x002fe80008000f00 */
[----:B------:R1:W2:Y:S03]  /*92f0*/  SYNCS.PHASECHK.TRANS64.TRYWAIT P1, [R0+URZ+0x240], R3 ;  /* 0x00024003000075a7 */ /* 0x0002a600080211ff */
[----:B--2---:R-:W-:Y:S05]  /*9300*/  @!P1 NANOSLEEP.SYNCS 0x989680 ;  /* 0x009896800000995d */ /* 0x004fea0003900000 */
[----:B------:R-:W2:Y:S02]  /*9310*/  @!P1 SYNCS.PHASECHK.TRANS64 P1, [R0+URZ+0x240], R3 ;  /* 0x00024003000095a7 */ /* 0x000ea400080210ff */
[----:B--2---:R-:W-:Y:S05]  /*9320*/  @!P1 BRA `(.L_x_139) ;  /* 0xfffffffc00ec9947 */ /* 0x004fea000383ffff */
[----:B------:R-:W-:Y:S05]  /*9330*/  BRA `(.L_x_138) ;  /* 0xffffffdc004c7947 */ /* 0x000fea000383ffff */
.L_x_141:
[----:B------:R1:W1:Y:S02]  /*9340*/  SYNCS.PHASECHK.TRANS64.TRYWAIT P1, [R113+URZ+0x280], R2 ;  /* 0x00028002710075a7 */ /* 0x00026400080211ff */
[----:B-1----:R-:W-:Y:S05]  /*9350*/  @!P1 NANOSLEEP.SYNCS 0x989680 ;  /* 0x009896800000995d */ /* 0x002fea0003900000 */
[----:B------:R-:W1:Y:S02]  /*9360*/  @!P1 SYNCS.PHASECHK.TRANS64 P1, [R113+URZ+0x280], R2 ;  /* 0x00028002710095a7 */ /* 0x000e6400080210ff */
[----:B-1----:R-:W-:Y:S05]  /*9370*/  @!P1 BRA `(.L_x_141) ;  /* 0xfffffffc00f09947 */ /* 0x002fea000383ffff */
[----:B------:R-:W-:Y:S05]  /*9380*/  BRA `(.L_x_140) ;  /* 0xffffffdc00887947 */ /* 0x000fea000383ffff */
        .weak           $__internal_0_$__cuda_sm10x_tcgen05_guardrail_trap_col_being_dealloced_not_returned_by_alloc
        .type           $__internal_0_$__cuda_sm10x_tcgen05_guardrail_trap_col_being_dealloced_not_returned_by_alloc,@function
        .size           $__internal_0_$__cuda_sm10x_tcgen05_guardrail_trap_col_being_dealloced_not_returned_by_alloc,($__internal_1_$__cuda_sm10x_tcgen05_guardrail_trap_phase_invalid_during_alloc - $__internal_0_$__cuda_sm10x_tcgen05_guardrail_trap_col_being_dealloced_not_returned_by_alloc)
$__internal_0_$__cuda_sm10x_tcgen05_guardrail_trap_col_being_dealloced_not_returned_by_alloc:
[----:B------:R-:W-:Y:S05]  /*9390*/  BPT.TRAP 0x1 ;  /* 0x000000040000795c */ /* 0x000fea0000300000 */
[----:B------:R-:W-:-:S04]  /*93a0*/  HFMA2 R3, -RZ, RZ, 0, 0 ;  /* 0x00000000ff037431 */ /* 0x000fc800000001ff */
[----:B------:R-:W-:Y:S05]  /*93b0*/  RET.REL.NODEC R2 `(_ZN7cutlass13device_kernelINS_4gemm6kernel13GemmUniversalIN4cute5tupleIJiiiiEEENS1_10collective13CollectiveMmaINS1_35MainloopSm100TmaUmmaWarpSpecializedILi36ELi2ELi4ENS5_IJNS4_1CILi2EEENSA_ILi1EEESC_EEEEENS5_IJNSA_ILi128EEENSA_ILi64EEESG_EEENS_12float_e4m3_tENS5_IJlSC_lEEESI_SJ_NS4_8TiledMMAINS4_8MMA_AtomIJNS4_10MMA_TraitsINS4_25SM100_MMA_F8F6F4_2x1SM_SSEJSI_SI_fSF_SG_NS4_17integral_constantINS4_4UMMA5MajorELSQ_0EEESR_NSO_INSP_7ScaleInELSS_0EEEST_EEEEEENS4_6LayoutINS5_IJSC_SC_SC_EEENS5_IJNSA_ILi0EEESY_SY_EEEEENS5_IJNS4_10UnderscoreES11_S11_EEEEENS4_18SM100_TMA_2SM_LOADENS4_14ComposedLayoutINS4_7SwizzleILi2ELi4ELi3EEENS4_18smem_ptr_flag_bitsILi8EEENSW_INS5_IJNSA_ILi8EEESG_EEENS5_IJSG_SC_EEEEEEEvNS4_8identityES14_S1E_vS1F_EENS_8epilogue10collective18CollectiveEpilogueINS1H_23Sm100TmaWarpSpecializedILi1ELi1ELi32ELb0ELb0EEEJNS5_IJSG_SG_SG_EEENS5_IJNSW_ISG_SC_EES1N_EEESI_SJ_SI_SJ_NS1H_6fusion15FusionCallbacksIS1L_NS1P_17LinearCombinationISI_fSI_fLNS_15FloatRoundStyleE2EEES1M_S1O_JEEENS4_5SM1004TMEM4LOAD26SM100_TMEM_LOAD_32dp32b32xENS4_13SM90_TMA_LOADES1E_NS4_39AutoVectorizingCopyWithAssumedAlignmentILi128EEENS4_14SM90_TMA_STOREES1E_S21_S21_EEEvvEEEEvNT_6ParamsE) ;  /* 0xffffff6c02107950 */ /* 0x000fea0003c3ffff */
        .weak           $__internal_1_$__cuda_sm10x_tcgen05_guardrail_trap_phase_invalid_during_alloc
        .type           $__internal_1_$__cuda_sm10x_tcgen05_guardrail_trap_phase_invalid_during_alloc,@function
        .size           $__internal_1_$__cuda_sm10x_tcgen05_guardrail_trap_phase_invalid_during_alloc,($__internal_2_$__cuda_sm10x_tcgen05_guardrail_trap_unallocated_columns_being_dealloced - $__internal_1_$__cuda_sm10x_tcgen05_guardrail_trap_phase_invalid_during_alloc)
$__internal_1_$__cuda_sm10x_tcgen05_guardrail_trap_phase_invalid_during_alloc:
[----:B------:R-:W-:Y:S05]  /*93c0*/  BPT.TRAP 0x1 ;  /* 0x000000040000795c */ /* 0x000fea0000300000 */
[----:B------:R-:W-:-:S04]  /*93d0*/  MOV R3, 0x0 ;  /* 0x0000000000037802 */ /* 0x000fc80000000f00 */
[----:B------:R-:W-:Y:S05]  /*93e0*/  RET.REL.NODEC R2 `(_ZN7cutlass13device_kernelINS_4gemm6kernel13GemmUniversalIN4cute5tupleIJiiiiEEENS1_10collective13CollectiveMmaINS1_35MainloopSm100TmaUmmaWarpSpecializedILi36ELi2ELi4ENS5_IJNS4_1CILi2EEENSA_ILi1EEESC_EEEEENS5_IJNSA_ILi128EEENSA_ILi64EEESG_EEENS_12float_e4m3_tENS5_IJlSC_lEEESI_SJ_NS4_8TiledMMAINS4_8MMA_AtomIJNS4_10MMA_TraitsINS4_25SM100_MMA_F8F6F4_2x1SM_SSEJSI_SI_fSF_SG_NS4_17integral_constantINS4_4UMMA5MajorELSQ_0EEESR_NSO_INSP_7ScaleInELSS_0EEEST_EEEEEENS4_6LayoutINS5_IJSC_SC_SC_EEENS5_IJNSA_ILi0EEESY_SY_EEEEENS5_IJNS4_10UnderscoreES11_S11_EEEEENS4_18SM100_TMA_2SM_LOADENS4_14ComposedLayoutINS4_7SwizzleILi2ELi4ELi3EEENS4_18smem_ptr_flag_bitsILi8EEENSW_INS5_IJNSA_ILi8EEESG_EEENS5_IJSG_SC_EEEEEEEvNS4_8identityES14_S1E_vS1F_EENS_8epilogue10collective18CollectiveEpilogueINS1H_23Sm100TmaWarpSpecializedILi1ELi1ELi32ELb0ELb0EEEJNS5_IJSG_SG_SG_EEENS5_IJNSW_ISG_SC_EES1N_EEESI_SJ_SI_SJ_NS1H_6fusion15FusionCallbacksIS1L_NS1P_17LinearCombinationISI_fSI_fLNS_15FloatRoundStyleE2EEES1M_S1O_JEEENS4_5SM1004TMEM4LOAD26SM100_TMEM_LOAD_32dp32b32xENS4_13SM90_TMA_LOADES1E_NS4_39AutoVectorizingCopyWithAssumedAlignmentILi128EEENS4_14SM90_TMA_STOREES1E_S21_S21_EEEvvEEEEvNT_6ParamsE) ;  /* 0xffffff6c02047950 */ /* 0x000fea0003c3ffff */
        .weak           $__internal_2_$__cuda_sm10x_tcgen05_guardrail_trap_unallocated_columns_being_dealloced
        .type           $__internal_2_$__cuda_sm10x_tcgen05_guardrail_trap_unallocated_columns_being_dealloced,@function
        .size           $__internal_2_$__cuda_sm10x_tcgen05_guardrail_trap_unallocated_columns_being_dealloced,(.L_x_246 - $__internal_2_$__cuda_sm10x_tcgen05_guardrail_trap_unallocated_columns_being_dealloced)
$__internal_2_$__cuda_sm10x_tcgen05_guardrail_trap_unallocated_columns_being_dealloced:
[----:B------:R-:W-:Y:S05]  /*93f0*/  BPT.TRAP 0x1 ;  /* 0x000000040000795c */ /* 0x000fea0000300000 */
[----:B------:R-:W-:-:S04]  /*9400*/  HFMA2 R3, -RZ, RZ, 0, 0 ;  /* 0x00000000ff037431 */ /* 0x000fc800000001ff */
[----:B------:R-:W-:Y:S05]  /*9410*/  RET.REL.NODEC R2 `(_ZN7cutlass13device_kernelINS_4gemm6kernel13GemmUniversalIN4cute5tupleIJiiiiEEENS1_10collective13CollectiveMmaINS1_35MainloopSm100TmaUmmaWarpSpecializedILi36ELi2ELi4ENS5_IJNS4_1CILi2EEENSA_ILi1EEESC_EEEEENS5_IJNSA_ILi128EEENSA_ILi64EEESG_EEENS_12float_e4m3_tENS5_IJlSC_lEEESI_SJ_NS4_8TiledMMAINS4_8MMA_AtomIJNS4_10MMA_TraitsINS4_25SM100_MMA_F8F6F4_2x1SM_SSEJSI_SI_fSF_SG_NS4_17integral_constantINS4_4UMMA5MajorELSQ_0EEESR_NSO_INSP_7ScaleInELSS_0EEEST_EEEEEENS4_6LayoutINS5_IJSC_SC_SC_EEENS5_IJNSA_ILi0EEESY_SY_EEEEENS5_IJNS4_10UnderscoreES11_S11_EEEEENS4_18SM100_TMA_2SM_LOADENS4_14ComposedLayoutINS4_7SwizzleILi2ELi4ELi3EEENS4_18smem_ptr_flag_bitsILi8EEENSW_INS5_IJNSA_ILi8EEESG_EEENS5_IJSG_SC_EEEEEEEvNS4_8identityES14_S1E_vS1F_EENS_8epilogue10collective18CollectiveEpilogueINS1H_23Sm100TmaWarpSpecializedILi1ELi1ELi32ELb0ELb0EEEJNS5_IJSG_SG_SG_EEENS5_IJNSW_ISG_SC_EES1N_EEESI_SJ_SI_SJ_NS1H_6fusion15FusionCallbacksIS1L_NS1P_17LinearCombinationISI_fSI_fLNS_15FloatRoundStyleE2EEES1M_S1O_JEEENS4_5SM1004TMEM4LOAD26SM100_TMEM_LOAD_32dp32b32xENS4_13SM90_TMA_LOADES1E_NS4_39AutoVectorizingCopyWithAssumedAlignmentILi128EEENS4_14SM90_TMA_STOREES1E_S21_S21_EEEvvEEEEvNT_6ParamsE) ;  /* 0xffffff6802f87950 */ /* 0x000fea0003c3ffff */
.L_x_245:
[----:B------:R-:W-:-:S00]  /*9420*/  BRA `(.L_x_245) ;  /* 0xfffffffc00fc7947 */ /* 0x000fc0000383ffff */
[----:B------:R-:W-:-:S00]  /*9430*/  NOP ;  /* 0x0000000000007918 */ /* 0x000fc00000000000 */
        /* <DEDUP_REMOVED lines=12> */
.L_x_246:


//--------------------- .nv.global.init           --------------------------
	.section	.nv.global.init,"aw",@progbits
.nv.global.init:
	.type		$str$27,@object
	.size		$str$27,($str$28 - $str$27)
$str$27:
        /*0000*/ 	.byte	0x28, 0x61, 0x64, 0x64, 0x72, 0x65, 0x73, 0x73, 0x20, 0x26, 0x20, 0x6d, 0x61, 0x73, 0x6b, 0x29
        /*0010*/ 	.byte	0x20, 0x3d, 0x3d, 0x20, 0x30, 0x00
	.type		$str$28,@object
	.size		$str$28,($str$26 - $str$28)
$str$28:
        /*0016*/ 	.byte	0x2f, 0x74, 0x6d, 0x70, 0x2f, 0x63, 0x75, 0x74, 0x6c, 0x61, 0x73, 0x73, 0x5f, 0x73, 0x77, 0x65
        /*0026*/ 	.byte	0x65, 0x70, 0x5f, 0x73, 0x72, 0x63, 0x2f, 0x69, 0x6e, 0x63, 0x6c, 0x75, 0x64, 0x65, 0x2f, 0x63
        /*0036*/ 	.byte	0x75, 0x74, 0x65, 0x2f, 0x70, 0x6f, 0x69, 0x6e, 0x74, 0x65, 0x72, 0x5f, 0x66, 0x6c, 0x61, 0x67
        /*0046*/ 	.byte	0x67, 0x65, 0x64, 0x2e, 0x68, 0x70, 0x70, 0x00
	.type		$str$26,@object
	.size		$str$26,($str$25 - $str$26)
$str$26:
        /*004e*/ 	.byte	0x2f, 0x74, 0x6d, 0x70, 0x2f, 0x63, 0x75, 0x74, 0x6c, 0x61, 0x73, 0x73, 0x5f, 0x73, 0x77, 0x65
        /*005e*/ 	.byte	0x65, 0x70, 0x5f, 0x73, 0x72, 0x63, 0x2f, 0x69, 0x6e, 0x63, 0x6c, 0x75, 0x64, 0x65, 0x2f, 0x63
        /*006e*/ 	.byte	0x75, 0x74, 0x65, 0x2f, 0x61, 0x74, 0x6f, 0x6d, 0x2f, 0x63, 0x6f, 0x70, 0x79, 0x5f, 0x74, 0x72
        /*007e*/ 	.byte	0x61, 0x69, 0x74, 0x73, 0x5f, 0x73, 0x6d, 0x31, 0x30, 0x30, 0x2e, 0x68, 0x70, 0x70, 0x00
	.type		$str$25,@object
	.size		$str$25,(__unnamed_1 - $str$25)
$str$25:
        /*008d*/ 	.byte	0x28, 0x28, 0x75, 0x69, 0x6e, 0x74, 0x33, 0x32, 0x5f, 0x74, 0x28, 0x74, 0x68, 0x72, 0x65, 0x61
        /*009d*/ 	.byte	0x64, 0x49, 0x64, 0x78, 0x2e, 0x78, 0x29, 0x20, 0x2f, 0x20, 0x33, 0x32, 0x29, 0x20, 0x25, 0x20
        /*00ad*/ 	.byte	0x34, 0x29, 0x20, 0x3d, 0x3d, 0x20, 0x28, 0x28, 0x28, 0x74, 0x6d, 0x65, 0x6d, 0x5f, 0x61, 0x64
        /*00bd*/ 	.byte	0x64, 0x72, 0x20, 0x3e, 0x3e, 0x20, 0x31, 0x36, 0x29, 0x20, 0x2f, 0x20, 0x33, 0x32, 0x29, 0x20
        /*00cd*/ 	.byte	0x25, 0x20, 0x34, 0x29, 0x00
	.type		__unnamed_1,@object
	.size		__unnamed_1,(__unnamed_2 - __unnamed_1)
__unnamed_1:
        /*00d2*/ 	.byte	0x61, 0x75, 0x74, 0x6f, 0x20, 0x63, 0x75, 0x74, 0x65, 0x3a, 0x3a, 0x61, 0x73, 0x5f, 0x70, 0x6f
        /* <DEDUP_REMOVED lines=24> */
        /*0262*/ 	.byte	0x3c, 0x34, 0x30, 0x39, 0x36, 0x3e, 0x3e, 0x3e, 0x3e, 0x5d, 0x00
	.type		__unnamed_2,@object
	.size		__unnamed_2,(.L_2 - __unnamed_2)
__unnamed_2:
        /* <DEDUP_REMOVED lines=40> */
        /*04ed*/ 	.byte	0x74, 0x65, 0x3a, 0x3a, 0x43, 0x3c, 0x30, 0x3e, 0x3e, 0x3e, 0x3e, 0x5d, 0x00
.L_2:


//--------------------- .nv.shared._ZN7cutlass13device_kernelINS_4gemm6kernel13GemmUniversalIN4cute5tupleIJiiiiEEENS1_10collective13CollectiveMmaINS1_35MainloopSm100TmaUmmaWarpSpecializedILi36ELi2ELi4ENS5_IJNS4_1CILi2EEENSA_ILi1EEESC_EEEEENS5_IJNSA_ILi128EEENSA_ILi64EEESG_EEENS_12float_e4m3_tENS5_IJlSC_lEEESI_SJ_NS4_8TiledMMAINS4_8MMA_AtomIJNS4_10MMA_TraitsINS4_25SM100_MMA_F8F6F4_2x1SM_SSEJSI_SI_fSF_SG_NS4_17integral_constantINS4_4UMMA5MajorELSQ_0EEESR_NSO_INSP_7ScaleInELSS_0EEEST_EEEEEENS4_6LayoutINS5_IJSC_SC_SC_EEENS5_IJNSA_ILi0EEESY_SY_EEEEENS5_IJNS4_10UnderscoreES11_S11_EEEEENS4_18SM100_TMA_2SM_LOADENS4_14ComposedLayoutINS4_7SwizzleILi2ELi4ELi3EEENS4_18smem_ptr_flag_bitsILi8EEENSW_INS5_IJNSA_ILi8EEESG_EEENS5_IJSG_SC_EEEEEEEvNS4_8identityES14_S1E_vS1F_EENS_8epilogue10collective18CollectiveEpilogueINS1H_23Sm100TmaWarpSpecializedILi1ELi1ELi32ELb0ELb0EEEJNS5_IJSG_SG_SG_EEENS5_IJNSW_ISG_SC_EES1N_EEESI_SJ_SI_SJ_NS1H_6fusion15FusionCallbacksIS1L_NS1P_17LinearCombinationISI_fSI_fLNS_15FloatRoundStyleE2EEES1M_S1O_JEEENS4_5SM1004TMEM4LOAD26SM100_TMEM_LOAD_32dp32b32xENS4_13SM90_TMA_LOADES1E_NS4_39AutoVectorizingCopyWithAssumedAlignmentILi128EEENS4_14SM90_TMA_STOREES1E_S21_S21_EEEvvEEEEvNT_6ParamsE --------------------------
	.section	.nv.shared._ZN7cutlass13device_kernelINS_4gemm6kernel13GemmUniversalIN4cute5tupleIJiiiiEEENS1_10collective13CollectiveMmaINS1_35MainloopSm100TmaUmmaWarpSpecializedILi36ELi2ELi4ENS5_IJNS4_1CILi2EEENSA_ILi1EEESC_EEEEENS5_IJNSA_ILi128EEENSA_ILi64EEESG_EEENS_12float_e4m3_tENS5_IJlSC_lEEESI_SJ_NS4_8TiledMMAINS4_8MMA_AtomIJNS4_10MMA_TraitsINS4_25SM100_MMA_F8F6F4_2x1SM_SSEJSI_SI_fSF_SG_NS4_17integral_constantINS4_4UMMA5MajorELSQ_0EEESR_NSO_INSP_7ScaleInELSS_0EEEST_EEEEEENS4_6LayoutINS5_IJSC_SC_SC_EEENS5_IJNSA_ILi0EEESY_SY_EEEEENS5_IJNS4_10UnderscoreES11_S11_EEEEENS4_18SM100_TMA_2SM_LOADENS4_14ComposedLayoutINS4_7SwizzleILi2ELi4ELi3EEENS4_18smem_ptr_flag_bitsILi8EEENSW_INS5_IJNSA_ILi8EEESG_EEENS5_IJSG_SC_EEEEEEEvNS4_8identityES14_S1E_vS1F_EENS_8epilogue10collective18CollectiveEpilogueINS1H_23Sm100TmaWarpSpecializedILi1ELi1ELi32ELb0ELb0EEEJNS5_IJSG_SG_SG_EEENS5_IJNSW_ISG_SC_EES1N_EEESI_SJ_SI_SJ_NS1H_6fusion15FusionCallbacksIS1L_NS1P_17LinearCombinationISI_fSI_fLNS_15FloatRoundStyleE2EEES1M_S1O_JEEENS4_5SM1004TMEM4LOAD26SM100_TMEM_LOAD_32dp32b32xENS4_13SM90_TMA_LOADES1E_NS4_39AutoVectorizingCopyWithAssumedAlignmentILi128EEENS4_14SM90_TMA_STOREES1E_S21_S21_EEEvvEEEEvNT_6ParamsE,"aw",@nobits
	.sectionflags	@""
	.align	16
	.zero		1024


//--------------------- .nv.shared.reserved.0     --------------------------
	.section	.nv.shared.reserved.0,"aw",@nobits
	.weak		__nv_reservedSMEM_offset_0_alias
	.size		__nv_reservedSMEM_offset_0_alias, 0, 64
	.other		__nv_reservedSMEM_offset_0_alias,@"STO_CUDA_RESERVED_SHARED STV_DEFAULT"
__nv_reservedSMEM_offset_0_alias:
	.zero		0
.nv.shared.reserved.0:
	.zero		64
	.weak		__nv_reservedSMEM_tcgen05_partition
	.type		__nv_reservedSMEM_tcgen05_partition,@object
	.size		__nv_reservedSMEM_tcgen05_partition,(.L_0 - __nv_reservedSMEM_tcgen05_partition)
__nv_reservedSMEM_tcgen05_partition:
	.zero		32
.L_0:


//--------------------- .nv.global                --------------------------
	.section	.nv.global,"aw",@nobits
.nv.global:
	.type		_ZN40_INTERNAL_1ebbfa14_4_k_cu_cc826a82_228194cute1_E,@object
	.size		_ZN40_INTERNAL_1ebbfa14_4_k_cu_cc826a82_228194cute1_E,(_ZN40_INTERNAL_1ebbfa14_4_k_cu_cc826a82_228194cuda3std3__45__cpo6cbeginE - _ZN40_INTERNAL_1ebbfa14_4_k_cu_cc826a82_228194cute1_E)
_ZN40_INTERNAL_1ebbfa14_4_k_cu_cc826a82_228194cute1_E:
	.zero		1
	.type		_ZN40_INTERNAL_1ebbfa14_4_k_cu_cc826a82_228194cuda3std3__45__cpo6cbeginE,@object
	.size		_ZN40_INTERNAL_1ebbfa14_4_k_cu_cc826a82_228194cuda3std3__45__cpo6cbeginE,(_ZN40_INTERNAL_1ebbfa14_4_k_cu_cc826a82_228194cuda3std3__48in_placeE - _ZN40_INTERNAL_1ebbfa14_4_k_cu_cc826a82_228194cuda3std3__45__cpo6cbeginE)
_ZN40_INTERNAL_1ebbfa14_4_k_cu_cc826a82_228194cuda3std3__45__cpo6cbeginE:
	.zero		1
	.type		_ZN40_INTERNAL_1ebbfa14_4_k_cu_cc826a82_228194cuda3std3__48in_placeE,@object
	.size		_ZN40_INTERNAL_1ebbfa14_4_k_cu_cc826a82_228194cuda3std3__48in_placeE,(_ZN40_INTERNAL_1ebbfa14_4_k_cu_cc826a82_228194cuda3std6ranges3__45__cpo9iter_moveE - _ZN40_INTERNAL_1ebbfa14_4_k_cu_cc826a82_228194cuda3std3__48in_placeE)
_ZN40_INTERNAL_1ebbfa14_4_k_cu_cc826a82_228194cuda3std3__48in_placeE:
	.zero		1
	.type		_ZN40_INTERNAL_1ebbfa14_4_k_cu_cc826a82_228194cuda3std6ranges3__45__cpo9iter_moveE,@object
	.size		_ZN40_INTERNAL_1ebbfa14_4_k_cu_cc826a82_228194cuda3std6ranges3__45__cpo9iter_moveE,(_ZN40_INTERNAL_1ebbfa14_4_k_cu_cc826a82_228194cuda3std3__45__cpo5beginE - _ZN40_INTERNAL_1ebbfa14_4_k_cu_cc826a82_228194cuda3std6ranges3__45__cpo9iter_moveE)
_ZN40_INTERNAL_1ebbfa14_4_k_cu_cc826a82_228194cuda3std6ranges3__45__cpo9iter_moveE:
	.zero		1
	.type		_ZN40_INTERNAL_1ebbfa14_4_k_cu_cc826a82_228194cuda3std3__45__cpo5beginE,@object
	.size		_ZN40_INTERNAL_1ebbfa14_4_k_cu_cc826a82_228194cuda3std3__45__cpo5beginE,(_ZN40_INTERNAL_1ebbfa14_4_k_cu_cc826a82_228194cuda3std3__442_GLOBAL__N__1ebbfa14_4_k_cu_cc826a82_228196ignoreE - _ZN40_INTERNAL_1ebbfa14_4_k_cu_cc826a82_228194cuda3std3__45__cpo5beginE)
_ZN40_INTERNAL_1ebbfa14_4_k_cu_cc826a82_228194cuda3std3__45__cpo5beginE:
	.zero		1
	.type		_ZN40_INTERNAL_1ebbfa14_4_k_cu_cc826a82_228194cuda3std3__442_GLOBAL__N__1ebbfa14_4_k_cu_cc826a82_228196ignoreE,@object
	.size		_ZN40_INTERNAL_1ebbfa14_4_k_cu_cc826a82_228194cuda3std3__442_GLOBAL__N__1ebbfa14_4_k_cu_cc826a82_228196ignoreE,(_ZN40_INTERNAL_1ebbfa14_4_k_cu_cc826a82_228194cute7productE - _ZN40_INTERNAL_1ebbfa14_4_k_cu_cc826a82_228194cuda3std3__442_GLOBAL__N__1ebbfa14_4_k_cu_cc826a82_228196ignoreE)
_ZN40_INTERNAL_1ebbfa14_4_k_cu_cc826a82_228194cuda3std3__442_GLOBAL__N__1ebbfa14_4_k_cu_cc826a82_228196ignoreE:
	.zero		1
	.type		_ZN40_INTERNAL_1ebbfa14_4_k_cu_cc826a82_228194cute7productE,@object
	.size		_ZN40_INTERNAL_1ebbfa14_4_k_cu_cc826a82_228194cute7productE,(_ZN40_INTERNAL_1ebbfa14_4_k_cu_cc826a82_228194cuda3std3__45__cpo3endE - _ZN40_INTERNAL_1ebbfa14_4_k_cu_cc826a82_228194cute7productE)
_ZN40_INTERNAL_1ebbfa14_4_k_cu_cc826a82_228194cute7productE:
	.zero		1
	.type		_ZN40_INTERNAL_1ebbfa14_4_k_cu_cc826a82_228194cuda3std3__45__cpo3endE,@object
	.size		_ZN40_INTERNAL_1ebbfa14_4_k_cu_cc826a82_228194cuda3std3__45__cpo3endE,(_ZN40_INTERNAL_1ebbfa14_4_k_cu_cc826a82_228194cuda3std3__419piecewise_constructE - _ZN40_INTERNAL_1ebbfa14_4_k_cu_cc826a82_228194cuda3std3__45__cpo3endE)
_ZN40_INTERNAL_1ebbfa14_4_k_cu_cc826a82_228194cuda3std3__45__cpo3endE:
	.zero		1
	.type		_ZN40_INTERNAL_1ebbfa14_4_k_cu_cc826a82_228194cuda3std3__419piecewise_constructE,@object
	.size		_ZN40_INTERNAL_1ebbfa14_4_k_cu_cc826a82_228194cuda3std3__419piecewise_constructE,(_ZN40_INTERNAL_1ebbfa14_4_k_cu_cc826a82_228194cuda3std3__45__cpo4cendE - _ZN40_INTERNAL_1ebbfa14_4_k_cu_cc826a82_228194cuda3std3__419piecewise_constructE)
_ZN40_INTERNAL_1ebbfa14_4_k_cu_cc826a82_228194cuda3std3__419piecewise_constructE:
	.zero		1
	.type		_ZN40_INTERNAL_1ebbfa14_4_k_cu_cc826a82_228194cuda3std3__45__cpo4cendE,@object
	.size		_ZN40_INTERNAL_1ebbfa14_4_k_cu_cc826a82_228194cuda3std3__45__cpo4cendE,(_ZN40_INTERNAL_1ebbfa14_4_k_cu_cc826a82_228194cuda3std6ranges3__45__cpo4swapE - _ZN40_INTERNAL_1ebbfa14_4_k_cu_cc826a82_228194cuda3std3__45__cpo4cendE)
_ZN40_INTERNAL_1ebbfa14_4_k_cu_cc826a82_228194cuda3std3__45__cpo4cendE:
	.zero		1
	.type		_ZN40_INTERNAL_1ebbfa14_4_k_cu_cc826a82_228194cuda3std6ranges3__45__cpo4swapE,@object
	.size		_ZN40_INTERNAL_1ebbfa14_4_k_cu_cc826a82_228194cuda3std6ranges3__45__cpo4swapE,(.L_10 - _ZN40_INTERNAL_1ebbfa14_4_k_cu_cc826a82_228194cuda3std6ranges3__45__cpo4swapE)
_ZN40_INTERNAL_1ebbfa14_4_k_cu_cc826a82_228194cuda3std6ranges3__45__cpo4swapE:
	.zero		1
.L_10:


//--------------------- .nv.constant0._ZN7cutlass13device_kernelINS_4gemm6kernel13GemmUniversalIN4cute5tupleIJiiiiEEENS1_10collective13CollectiveMmaINS1_35MainloopSm100TmaUmmaWarpSpecializedILi36ELi2ELi4ENS5_IJNS4_1CILi2EEENSA_ILi1EEESC_EEEEENS5_IJNSA_ILi128EEENSA_ILi64EEESG_EEENS_12float_e4m3_tENS5_IJlSC_lEEESI_SJ_NS4_8TiledMMAINS4_8MMA_AtomIJNS4_10MMA_TraitsINS4_25SM100_MMA_F8F6F4_2x1SM_SSEJSI_SI_fSF_SG_NS4_17integral_constantINS4_4UMMA5MajorELSQ_0EEESR_NSO_INSP_7ScaleInELSS_0EEEST_EEEEEENS4_6LayoutINS5_IJSC_SC_SC_EEENS5_IJNSA_ILi0EEESY_SY_EEEEENS5_IJNS4_10UnderscoreES11_S11_EEEEENS4_18SM100_TMA_2SM_LOADENS4_14ComposedLayoutINS4_7SwizzleILi2ELi4ELi3EEENS4_18smem_ptr_flag_bitsILi8EEENSW_INS5_IJNSA_ILi8EEESG_EEENS5_IJSG_SC_EEEEEEEvNS4_8identityES14_S1E_vS1F_EENS_8epilogue10collective18CollectiveEpilogueINS1H_23Sm100TmaWarpSpecializedILi1ELi1ELi32ELb0ELb0EEEJNS5_IJSG_SG_SG_EEENS5_IJNSW_ISG_SC_EES1N_EEESI_SJ_SI_SJ_NS1H_6fusion15FusionCallbacksIS1L_NS1P_17LinearCombinationISI_fSI_fLNS_15FloatRoundStyleE2EEES1M_S1O_JEEENS4_5SM1004TMEM4LOAD26SM100_TMEM_LOAD_32dp32b32xENS4_13SM90_TMA_LOADES1E_NS4_39AutoVectorizingCopyWithAssumedAlignmentILi128EEENS4_14SM90_TMA_STOREES1E_S21_S21_EEEvvEEEEvNT_6ParamsE --------------------------
	.section	.nv.constant0._ZN7cutlass13device_kernelINS_4gemm6kernel13GemmUniversalIN4cute5tupleIJiiiiEEENS1_10collective13CollectiveMmaINS1_35MainloopSm100TmaUmmaWarpSpecializedILi36ELi2ELi4ENS5_IJNS4_1CILi2EEENSA_ILi1EEESC_EEEEENS5_IJNSA_ILi128EEENSA_ILi64EEESG_EEENS_12float_e4m3_tENS5_IJlSC_lEEESI_SJ_NS4_8TiledMMAINS4_8MMA_AtomIJNS4_10MMA_TraitsINS4_25SM100_MMA_F8F6F4_2x1SM_SSEJSI_SI_fSF_SG_NS4_17integral_constantINS4_4UMMA5MajorELSQ_0EEESR_NSO_INSP_7ScaleInELSS_0EEEST_EEEEEENS4_6LayoutINS5_IJSC_SC_SC_EEENS5_IJNSA_ILi0EEESY_SY_EEEEENS5_IJNS4_10UnderscoreES11_S11_EEEEENS4_18SM100_TMA_2SM_LOADENS4_14ComposedLayoutINS4_7SwizzleILi2ELi4ELi3EEENS4_18smem_ptr_flag_bitsILi8EEENSW_INS5_IJNSA_ILi8EEESG_EEENS5_IJSG_SC_EEEEEEEvNS4_8identityES14_S1E_vS1F_EENS_8epilogue10collective18CollectiveEpilogueINS1H_23Sm100TmaWarpSpecializedILi1ELi1ELi32ELb0ELb0EEEJNS5_IJSG_SG_SG_EEENS5_IJNSW_ISG_SC_EES1N_EEESI_SJ_SI_SJ_NS1H_6fusion15FusionCallbacksIS1L_NS1P_17LinearCombinationISI_fSI_fLNS_15FloatRoundStyleE2EEES1M_S1O_JEEENS4_5SM1004TMEM4LOAD26SM100_TMEM_LOAD_32dp32b32xENS4_13SM90_TMA_LOADES1E_NS4_39AutoVectorizingCopyWithAssumedAlignmentILi128EEENS4_14SM90_TMA_STOREES1E_S21_S21_EEEvvEEEEvNT_6ParamsE,"a",@progbits
	.sectionflags	@""
	.align	4
.nv.constant0._ZN7cutlass13device_kernelINS_4gemm6kernel13GemmUniversalIN4cute5tupleIJiiiiEEENS1_10collective13CollectiveMmaINS1_35MainloopSm100TmaUmmaWarpSpecializedILi36ELi2ELi4ENS5_IJNS4_1CILi2EEENSA_ILi1EEESC_EEEEENS5_IJNSA_ILi128EEENSA_ILi64EEESG_EEENS_12float_e4m3_tENS5_IJlSC_lEEESI_SJ_NS4_8TiledMMAINS4_8MMA_AtomIJNS4_10MMA_TraitsINS4_25SM100_MMA_F8F6F4_2x1SM_SSEJSI_SI_fSF_SG_NS4_17integral_constantINS4_4UMMA5MajorELSQ_0EEESR_NSO_INSP_7ScaleInELSS_0EEEST_EEEEEENS4_6LayoutINS5_IJSC_SC_SC_EEENS5_IJNSA_ILi0EEESY_SY_EEEEENS5_IJNS4_10UnderscoreES11_S11_EEEEENS4_18SM100_TMA_2SM_LOADENS4_14ComposedLayoutINS4_7SwizzleILi2ELi4ELi3EEENS4_18smem_ptr_flag_bitsILi8EEENSW_INS5_IJNSA_ILi8EEESG_EEENS5_IJSG_SC_EEEEEEEvNS4_8identityES14_S1E_vS1F_EENS_8epilogue10collective18CollectiveEpilogueINS1H_23Sm100TmaWarpSpecializedILi1ELi1ELi32ELb0ELb0EEEJNS5_IJSG_SG_SG_EEENS5_IJNSW_ISG_SC_EES1N_EEESI_SJ_SI_SJ_NS1H_6fusion15FusionCallbacksIS1L_NS1P_17LinearCombinationISI_fSI_fLNS_15FloatRoundStyleE2EEES1M_S1O_JEEENS4_5SM1004TMEM4LOAD26SM100_TMEM_LOAD_32dp32b32xENS4_13SM90_TMA_LOADES1E_NS4_39AutoVectorizingCopyWithAssumedAlignmentILi128EEENS4_14SM90_TMA_STOREES1E_S21_S21_EEEvvEEEEvNT_6ParamsE:
	.zero		2944


//--------------------- SYMBOLS --------------------------

	.type		.nv.reservedSmem.offset0,@object
	.size		.nv.reservedSmem.offset0,0x4
	.type		.nv.reservedSmem.cap,@object
	.size		.nv.reservedSmem.cap,0x4
	.type		__assertfail,@function
